	.target	sm_90a

	.elftype	@"ET_EXEC"


//--------------------- .note.nv.tkinfo           --------------------------
	.section	.note.nv.tkinfo,"",@"SHT_NOTE"
	.sectionflags	@"SHF_NOTE_NV_TKINFO"
	.tkinfo
        /*0018*/ 	.word	0x00000002
        /*0030*/ 	.string	""
        /*0030*/ 	.string	"ptxas"
        /*0030*/ 	.string	"Cuda compilation tools, release 13.0, V13.0.88"
        /*0030*/ 	.string	"Build cuda_13.0.r13.0/compiler.36424714_0"
        /*0030*/ 	.string	"-arch sm_90a -m 64 "



//--------------------- .note.nv.cuinfo           --------------------------
	.section	.note.nv.cuinfo,"",@"SHT_NOTE"
	.sectionflags	@"SHF_NOTE_NV_CUINFO"
        /*0018*/ 	.short	0x0002
        /*001a*/ 	.short	0x005a
        /*001c*/ 	.short	0x0082
	.zero		2


//--------------------- .nv.info                  --------------------------
	.section	.nv.info,"",@"SHT_CUDA_INFO"
	.align	4


	//----- nvinfo : EIATTR_REGCOUNT
	.align		4
        /*0000*/ 	.byte	0x04, 0x2f
        /*0002*/ 	.short	(.L_12 - .L_11)
	.align		4
.L_11:
        /*0004*/ 	.word	index@(_ZN7cutlass13device_kernelIN5flash19enable_sm80_to_sm89INS1_16FlashAttnFwdSm80INS1_25CollectiveMainloopFwdSm80ILi4ELi1ELb0EN4cute5tupleIJNS5_1CILi128EEENS7_ILi80EEENS7_ILi64EEEEEELi64ENS_10bfloat16_tEfNS_4arch4Sm80ELb1ELb0ELb0ELb1ELb0ELb1ELb1ELb1EEENS1_21CollectiveEpilogueFwdINS6_IJS8_SA_S9_EEENS6_IJNS7_ILi1EEESI_SI_EEESC_SE_Li128ELb1ELb1ELb1ELb0EEENS1_36VarlenDynamicPersistentTileSchedulerILi128ELi80ELi128ELi128ELb1ELb1ELb0ELb1ELb1ELb1EEEEEEEEEvNT_6ParamsE)
        /*0008*/ 	.word	0x00000004


	//----- nvinfo : EIATTR_FRAME_SIZE
	.align		4
.L_12:
        /*000c*/ 	.byte	0x04, 0x11
        /*000e*/ 	.short	(.L_14 - .L_13)
	.align		4
.L_13:
        /*0010*/ 	.word	index@(_ZN7cutlass13device_kernelIN5flash19enable_sm80_to_sm89INS1_16FlashAttnFwdSm80INS1_25CollectiveMainloopFwdSm80ILi4ELi1ELb0EN4cute5tupleIJNS5_1CILi128EEENS7_ILi80EEENS7_ILi64EEEEEELi64ENS_10bfloat16_tEfNS_4arch4Sm80ELb1ELb0ELb0ELb1ELb0ELb1ELb1ELb1EEENS1_21CollectiveEpilogueFwdINS6_IJS8_SA_S9_EEENS6_IJNS7_ILi1EEESI_SI_EEESC_SE_Li128ELb1ELb1ELb1ELb0EEENS1_36VarlenDynamicPersistentTileSchedulerILi128ELi80ELi128ELi128ELb1ELb1ELb0ELb1ELb1ELb1EEEEEEEEEvNT_6ParamsE)
        /*0014*/ 	.word	0x00000000


	//----- nvinfo : EIATTR_REGCOUNT
	.align		4
.L_14:
        /*0018*/ 	.byte	0x04, 0x2f
        /*001a*/ 	.short	(.L_16 - .L_15)
	.align		4
.L_15:
        /*001c*/ 	.word	index@(_ZN7cutlass13device_kernelIN5flash19enable_sm80_to_sm89INS1_16FlashAttnFwdSm80INS1_25CollectiveMainloopFwdSm80ILi4ELi1ELb0EN4cute5tupleIJNS5_1CILi128EEENS7_ILi80EEENS7_ILi64EEEEEELi64ENS_10bfloat16_tEfNS_4arch4Sm80ELb1ELb0ELb0ELb1ELb0ELb0ELb1ELb1EEENS1_21CollectiveEpilogueFwdINS6_IJS8_SA_S9_EEENS6_IJNS7_ILi1EEESI_SI_EEESC_SE_Li128ELb1ELb1ELb1ELb0EEENS1_36VarlenDynamicPersistentTileSchedulerILi128ELi80ELi128ELi128ELb1ELb1ELb0ELb1ELb1ELb1EEEEEEEEEvNT_6ParamsE)
        /*0020*/ 	.word	0x00000004


	//----- nvinfo : EIATTR_FRAME_SIZE
	.align		4
.L_16:
        /*0024*/ 	.byte	0x04, 0x11
        /*0026*/ 	.short	(.L_18 - .L_17)
	.align		4
.L_17:
        /*0028*/ 	.word	index@(_ZN7cutlass13device_kernelIN5flash19enable_sm80_to_sm89INS1_16FlashAttnFwdSm80INS1_25CollectiveMainloopFwdSm80ILi4ELi1ELb0EN4cute5tupleIJNS5_1CILi128EEENS7_ILi80EEENS7_ILi64EEEEEELi64ENS_10bfloat16_tEfNS_4arch4Sm80ELb1ELb0ELb0ELb1ELb0ELb0ELb1ELb1EEENS1_21CollectiveEpilogueFwdINS6_IJS8_SA_S9_EEENS6_IJNS7_ILi1EEESI_SI_EEESC_SE_Li128ELb1ELb1ELb1ELb0EEENS1_36VarlenDynamicPersistentTileSchedulerILi128ELi80ELi128ELi128ELb1ELb1ELb0ELb1ELb1ELb1EEEEEEEEEvNT_6ParamsE)
        /*002c*/ 	.word	0x00000000


	//----- nvinfo : EIATTR_REGCOUNT
	.align		4
.L_18:
        /*0030*/ 	.byte	0x04, 0x2f
        /*0032*/ 	.short	(.L_20 - .L_19)
	.align		4
.L_19:
        /*0034*/ 	.word	index@(_ZN7cutlass13device_kernelIN5flash19enable_sm80_to_sm89INS1_16FlashAttnFwdSm80INS1_25CollectiveMainloopFwdSm80ILi4ELi1ELb0EN4cute5tupleIJNS5_1CILi128EEENS7_ILi112EEENS7_ILi64EEEEEELi64ENS_10bfloat16_tEfNS_4arch4Sm80ELb1ELb0ELb0ELb0ELb0ELb0ELb1ELb1EEENS1_21CollectiveEpilogueFwdINS6_IJS8_SA_S9_EEENS6_IJNS7_ILi1EEESI_SI_EEESC_SE_Li128ELb0ELb1ELb1ELb0EEENS1_30DynamicPersistentTileSchedulerILi128ELi128ELb1ELb1ELb0EEEEEEEEEvNT_6ParamsE)
        /*0038*/ 	.word	0x00000004


	//----- nvinfo : EIATTR_FRAME_SIZE
	.align		4
.L_20:
        /*003c*/ 	.byte	0x04, 0x11
        /*003e*/ 	.short	(.L_22 - .L_21)
	.align		4
.L_21:
        /*0040*/ 	.word	index@(_ZN7cutlass13device_kernelIN5flash19enable_sm80_to_sm89INS1_16FlashAttnFwdSm80INS1_25CollectiveMainloopFwdSm80ILi4ELi1ELb0EN4cute5tupleIJNS5_1CILi128EEENS7_ILi112EEENS7_ILi64EEEEEELi64ENS_10bfloat16_tEfNS_4arch4Sm80ELb1ELb0ELb0ELb0ELb0ELb0ELb1ELb1EEENS1_21CollectiveEpilogueFwdINS6_IJS8_SA_S9_EEENS6_IJNS7_ILi1EEESI_SI_EEESC_SE_Li128ELb0ELb1ELb1ELb0EEENS1_30DynamicPersistentTileSchedulerILi128ELi128ELb1ELb1ELb0EEEEEEEEEvNT_6ParamsE)
        /*0044*/ 	.word	0x00000000


	//----- nvinfo : EIATTR_REGCOUNT
	.align		4
.L_22:
        /*0048*/ 	.byte	0x04, 0x2f
        /*004a*/ 	.short	(.L_24 - .L_23)
	.align		4
.L_23:
        /*004c*/ 	.word	index@(_ZN7cutlass13device_kernelIN5flash19enable_sm80_to_sm89INS1_16FlashAttnFwdSm80INS1_25CollectiveMainloopFwdSm80ILi4ELi1ELb0EN4cute5tupleIJNS5_1CILi128EEENS7_ILi80EEENS7_ILi64EEEEEELi64ENS_10bfloat16_tEfNS_4arch4Sm80ELb0ELb1ELb0ELb1ELb0ELb1ELb1ELb1EEENS1_21CollectiveEpilogueFwdINS6_IJS8_SA_S9_EEENS6_IJNS7_ILi1EEESI_SI_EEESC_SE_Li128ELb1ELb1ELb1ELb0EEENS1_36VarlenDynamicPersistentTileSchedulerILi128ELi80ELi128ELi128ELb1ELb1ELb0ELb1ELb0ELb1EEEEEEEEEvNT_6ParamsE)
        /*0050*/ 	.word	0x00000004


	//----- nvinfo : EIATTR_FRAME_SIZE
	.align		4
.L_24:
        /*0054*/ 	.byte	0x04, 0x11
        /*0056*/ 	.short	(.L_26 - .L_25)
	.align		4
.L_25:
        /*0058*/ 	.word	index@(_ZN7cutlass13device_kernelIN5flash19enable_sm80_to_sm89INS1_16FlashAttnFwdSm80INS1_25CollectiveMainloopFwdSm80ILi4ELi1ELb0EN4cute5tupleIJNS5_1CILi128EEENS7_ILi80EEENS7_ILi64EEEEEELi64ENS_10bfloat16_tEfNS_4arch4Sm80ELb0ELb1ELb0ELb1ELb0ELb1ELb1ELb1EEENS1_21CollectiveEpilogueFwdINS6_IJS8_SA_S9_EEENS6_IJNS7_ILi1EEESI_SI_EEESC_SE_Li128ELb1ELb1ELb1ELb0EEENS1_36VarlenDynamicPersistentTileSchedulerILi128ELi80ELi128ELi128ELb1ELb1ELb0ELb1ELb0ELb1EEEEEEEEEvNT_6ParamsE)
        /*005c*/ 	.word	0x00000000


	//----- nvinfo : EIATTR_REGCOUNT
	.align		4
.L_26:
        /*0060*/ 	.byte	0x04, 0x2f
        /*0062*/ 	.short	(.L_28 - .L_27)
	.align		4
.L_27:
        /*0064*/ 	.word	index@(_ZN7cutlass13device_kernelIN5flash19enable_sm80_to_sm89INS1_16FlashAttnFwdSm80INS1_25CollectiveMainloopFwdSm80ILi4ELi1ELb0EN4cute5tupleIJNS5_1CILi128EEENS7_ILi80EEENS7_ILi64EEEEEELi64ENS_10bfloat16_tEfNS_4arch4Sm80ELb0ELb1ELb0ELb1ELb0ELb0ELb1ELb1EEENS1_21CollectiveEpilogueFwdINS6_IJS8_SA_S9_EEENS6_IJNS7_ILi1EEESI_SI_EEESC_SE_Li128ELb1ELb1ELb1ELb0EEENS1_36VarlenDynamicPersistentTileSchedulerILi128ELi80ELi128ELi128ELb1ELb1ELb0ELb1ELb0ELb1EEEEEEEEEvNT_6ParamsE)
        /*0068*/ 	.word	0x00000004


	//----- nvinfo : EIATTR_FRAME_SIZE
	.align		4
.L_28:
        /*006c*/ 	.byte	0x04, 0x11
        /*006e*/ 	.short	(.L_30 - .L_29)
	.align		4
.L_29:
        /*0070*/ 	.word	index@(_ZN7cutlass13device_kernelIN5flash19enable_sm80_to_sm89INS1_16FlashAttnFwdSm80INS1_25CollectiveMainloopFwdSm80ILi4ELi1ELb0EN4cute5tupleIJNS5_1CILi128EEENS7_ILi80EEENS7_ILi64EEEEEELi64ENS_10bfloat16_tEfNS_4arch4Sm80ELb0ELb1ELb0ELb1ELb0ELb0ELb1ELb1EEENS1_21CollectiveEpilogueFwdINS6_IJS8_SA_S9_EEENS6_IJNS7_ILi1EEESI_SI_EEESC_SE_Li128ELb1ELb1ELb1ELb0EEENS1_36VarlenDynamicPersistentTileSchedulerILi128ELi80ELi128ELi128ELb1ELb1ELb0ELb1ELb0ELb1EEEEEEEEEvNT_6ParamsE)
        /*0074*/ 	.word	0x00000000


	//----- nvinfo : EIATTR_REGCOUNT
	.align		4
.L_30:
        /*0078*/ 	.byte	0x04, 0x2f
        /*007a*/ 	.short	(.L_32 - .L_31)
	.align		4
.L_31:
        /*007c*/ 	.word	index@(_ZN7cutlass13device_kernelIN5flash19enable_sm80_to_sm89INS1_16FlashAttnFwdSm80INS1_25CollectiveMainloopFwdSm80ILi4ELi1ELb0EN4cute5tupleIJNS5_1CILi128EEENS7_ILi96EEENS7_ILi64EEEEEELi64ENS_10bfloat16_tEfNS_4arch4Sm80ELb0ELb1ELb0ELb0ELb0ELb0ELb1ELb1EEENS1_21CollectiveEpilogueFwdINS6_IJS8_SA_S9_EEENS6_IJNS7_ILi1EEESI_SI_EEESC_SE_Li128ELb0ELb1ELb1ELb0EEENS1_19SingleTileSchedulerILb0ELb1ELb1ELi128EEEEEEEEEvNT_6ParamsE)
        /*0080*/ 	.word	0x00000004


	//----- nvinfo : EIATTR_FRAME_SIZE
	.align		4
.L_32:
        /*0084*/ 	.byte	0x04, 0x11
        /*0086*/ 	.short	(.L_34 - .L_33)
	.align		4
.L_33:
        /*0088*/ 	.word	index@(_ZN7cutlass13device_kernelIN5flash19enable_sm80_to_sm89INS1_16FlashAttnFwdSm80INS1_25CollectiveMainloopFwdSm80ILi4ELi1ELb0EN4cute5tupleIJNS5_1CILi128EEENS7_ILi96EEENS7_ILi64EEEEEELi64ENS_10bfloat16_tEfNS_4arch4Sm80ELb0ELb1ELb0ELb0ELb0ELb0ELb1ELb1EEENS1_21CollectiveEpilogueFwdINS6_IJS8_SA_S9_EEENS6_IJNS7_ILi1EEESI_SI_EEESC_SE_Li128ELb0ELb1ELb1ELb0EEENS1_19SingleTileSchedulerILb0ELb1ELb1ELi128EEEEEEEEEvNT_6ParamsE)
        /*008c*/ 	.word	0x00000000


	//----- nvinfo : EIATTR_REGCOUNT
	.align		4
.L_34:
        /*0090*/ 	.byte	0x04, 0x2f
        /*0092*/ 	.short	(.L_36 - .L_35)
	.align		4
.L_35:
        /*0094*/ 	.word	index@(_ZN7cutlass13device_kernelIN5flash19enable_sm80_to_sm89INS1_16FlashAttnFwdSm80INS1_25CollectiveMainloopFwdSm80ILi4ELi1ELb0EN4cute5tupleIJNS5_1CILi128EEENS7_ILi80EEENS7_ILi64EEEEEELi64ENS_10bfloat16_tEfNS_4arch4Sm80ELb0ELb0ELb0ELb1ELb0ELb1ELb1ELb1EEENS1_21CollectiveEpilogueFwdINS6_IJS8_SA_S9_EEENS6_IJNS7_ILi1EEESI_SI_EEESC_SE_Li128ELb1ELb1ELb1ELb0EEENS1_36VarlenDynamicPersistentTileSchedulerILi128ELi80ELi128ELi128ELb1ELb1ELb0ELb0ELb1ELb1EEEEEEEEEvNT_6ParamsE)
        /*0098*/ 	.word	0x00000004


	//----- nvinfo : EIATTR_FRAME_SIZE
	.align		4
.L_36:
        /*009c*/ 	.byte	0x04, 0x11
        /*009e*/ 	.short	(.L_38 - .L_37)
	.align		4
.L_37:
        /*00a0*/ 	.word	index@(_ZN7cutlass13device_kernelIN5flash19enable_sm80_to_sm89INS1_16FlashAttnFwdSm80INS1_25CollectiveMainloopFwdSm80ILi4ELi1ELb0EN4cute5tupleIJNS5_1CILi128EEENS7_ILi80EEENS7_ILi64EEEEEELi64ENS_10bfloat16_tEfNS_4arch4Sm80ELb0ELb0ELb0ELb1ELb0ELb1ELb1ELb1EEENS1_21CollectiveEpilogueFwdINS6_IJS8_SA_S9_EEENS6_IJNS7_ILi1EEESI_SI_EEESC_SE_Li128ELb1ELb1ELb1ELb0EEENS1_36VarlenDynamicPersistentTileSchedulerILi128ELi80ELi128ELi128ELb1ELb1ELb0ELb0ELb1ELb1EEEEEEEEEvNT_6ParamsE)
        /*00a4*/ 	.word	0x00000000


	//----- nvinfo : EIATTR_REGCOUNT
	.align		4
.L_38:
        /*00a8*/ 	.byte	0x04, 0x2f
        /*00aa*/ 	.short	(.L_40 - .L_39)
	.align		4
.L_39:
        /*00ac*/ 	.word	index@(_ZN7cutlass13device_kernelIN5flash19enable_sm80_to_sm89INS1_16FlashAttnFwdSm80INS1_25CollectiveMainloopFwdSm80ILi4ELi1ELb0EN4cute5tupleIJNS5_1CILi128EEENS7_ILi80EEENS7_ILi64EEEEEELi64ENS_10bfloat16_tEfNS_4arch4Sm80ELb0ELb0ELb0ELb1ELb0ELb0ELb1ELb1EEENS1_21CollectiveEpilogueFwdINS6_IJS8_SA_S9_EEENS6_IJNS7_ILi1EEESI_SI_EEESC_SE_Li128ELb1ELb1ELb1ELb0EEENS1_36VarlenDynamicPersistentTileSchedulerILi128ELi80ELi128ELi128ELb1ELb1ELb0ELb0ELb1ELb1EEEEEEEEEvNT_6ParamsE)
        /*00b0*/ 	.word	0x00000004


	//----- nvinfo : EIATTR_FRAME_SIZE
	.align		4
.L_40:
        /*00b4*/ 	.byte	0x04, 0x11
        /*00b6*/ 	.short	(.L_42 - .L_41)
	.align		4
.L_41:
        /*00b8*/ 	.word	index@(_ZN7cutlass13device_kernelIN5flash19enable_sm80_to_sm89INS1_16FlashAttnFwdSm80INS1_25CollectiveMainloopFwdSm80ILi4ELi1ELb0EN4cute5tupleIJNS5_1CILi128EEENS7_ILi80EEENS7_ILi64EEEEEELi64ENS_10bfloat16_tEfNS_4arch4Sm80ELb0ELb0ELb0ELb1ELb0ELb0ELb1ELb1EEENS1_21CollectiveEpilogueFwdINS6_IJS8_SA_S9_EEENS6_IJNS7_ILi1EEESI_SI_EEESC_SE_Li128ELb1ELb1ELb1ELb0EEENS1_36VarlenDynamicPersistentTileSchedulerILi128ELi80ELi128ELi128ELb1ELb1ELb0ELb0ELb1ELb1EEEEEEEEEvNT_6ParamsE)
        /*00bc*/ 	.word	0x00000000


	//----- nvinfo : EIATTR_REGCOUNT
	.align		4
.L_42:
        /*00c0*/ 	.byte	0x04, 0x2f
        /*00c2*/ 	.short	(.L_44 - .L_43)
	.align		4
.L_43:
        /*00c4*/ 	.word	index@(_ZN7cutlass13device_kernelIN5flash19enable_sm80_to_sm89INS1_16FlashAttnFwdSm80INS1_25CollectiveMainloopFwdSm80ILi4ELi1ELb0EN4cute5tupleIJNS5_1CILi128EEENS7_ILi112EEENS7_ILi64EEEEEELi64ENS_10bfloat16_tEfNS_4arch4Sm80ELb0ELb0ELb0ELb0ELb0ELb0ELb1ELb1EEENS1_21CollectiveEpilogueFwdINS6_IJS8_SA_S9_EEENS6_IJNS7_ILi1EEESI_SI_EEESC_SE_Li128ELb0ELb1ELb1ELb0EEENS1_19SingleTileSchedulerILb0ELb1ELb1ELi128EEEEEEEEEvNT_6ParamsE)
        /*00c8*/ 	.word	0x00000004


	//----- nvinfo : EIATTR_FRAME_SIZE
	.align		4
.L_44:
        /*00cc*/ 	.byte	0x04, 0x11
        /*00ce*/ 	.short	(.L_46 - .L_45)
	.align		4
.L_45:
        /*00d0*/ 	.word	index@(_ZN7cutlass13device_kernelIN5flash19enable_sm80_to_sm89INS1_16FlashAttnFwdSm80INS1_25CollectiveMainloopFwdSm80ILi4ELi1ELb0EN4cute5tupleIJNS5_1CILi128EEENS7_ILi112EEENS7_ILi64EEEEEELi64ENS_10bfloat16_tEfNS_4arch4Sm80ELb0ELb0ELb0ELb0ELb0ELb0ELb1ELb1EEENS1_21CollectiveEpilogueFwdINS6_IJS8_SA_S9_EEENS6_IJNS7_ILi1EEESI_SI_EEESC_SE_Li128ELb0ELb1ELb1ELb0EEENS1_19SingleTileSchedulerILb0ELb1ELb1ELi128EEEEEEEEEvNT_6ParamsE)
        /*00d4*/ 	.word	0x00000000


	//----- nvinfo : EIATTR_REGCOUNT
	.align		4
.L_46:
        /*00d8*/ 	.byte	0x04, 0x2f
        /*00da*/ 	.short	(.L_48 - .L_47)
	.align		4
.L_47:
        /*00dc*/ 	.word	index@(_ZN7cutlass13device_kernelIN5flash19enable_sm80_to_sm89INS1_16FlashAttnFwdSm80INS1_25CollectiveMainloopFwdSm80ILi4ELi1ELb0EN4cute5tupleIJNS5_1CILi128EEENS7_ILi80EEENS7_ILi64EEEEEELi64ENS_10bfloat16_tEfNS_4arch4Sm80ELb1ELb0ELb1ELb1ELb0ELb1ELb1ELb1EEENS1_21CollectiveEpilogueFwdINS6_IJS8_SA_S9_EEENS6_IJNS7_ILi1EEESI_SI_EEESC_SE_Li128ELb1ELb1ELb1ELb0EEENS1_36VarlenDynamicPersistentTileSchedulerILi128ELi80ELi128ELi128ELb1ELb1ELb0ELb1ELb1ELb1EEEEEEEEEvNT_6ParamsE)
        /*00e0*/ 	.word	0x00000004


	//----- nvinfo : EIATTR_FRAME_SIZE
	.align		4
.L_48:
        /*00e4*/ 	.byte	0x04, 0x11
        /*00e6*/ 	.short	(.L_50 - .L_49)
	.align		4
.L_49:
        /*00e8*/ 	.word	index@(_ZN7cutlass13device_kernelIN5flash19enable_sm80_to_sm89INS1_16FlashAttnFwdSm80INS1_25CollectiveMainloopFwdSm80ILi4ELi1ELb0EN4cute5tupleIJNS5_1CILi128EEENS7_ILi80EEENS7_ILi64EEEEEELi64ENS_10bfloat16_tEfNS_4arch4Sm80ELb1ELb0ELb1ELb1ELb0ELb1ELb1ELb1EEENS1_21CollectiveEpilogueFwdINS6_IJS8_SA_S9_EEENS6_IJNS7_ILi1EEESI_SI_EEESC_SE_Li128ELb1ELb1ELb1ELb0EEENS1_36VarlenDynamicPersistentTileSchedulerILi128ELi80ELi128ELi128ELb1ELb1ELb0ELb1ELb1ELb1EEEEEEEEEvNT_6ParamsE)
        /*00ec*/ 	.word	0x00000000


	//----- nvinfo : EIATTR_REGCOUNT
	.align		4
.L_50:
        /*00f0*/ 	.byte	0x04, 0x2f
        /*00f2*/ 	.short	(.L_52 - .L_51)
	.align		4
.L_51:
        /*00f4*/ 	.word	index@(_ZN7cutlass13device_kernelIN5flash19enable_sm80_to_sm89INS1_16FlashAttnFwdSm80INS1_25CollectiveMainloopFwdSm80ILi4ELi1ELb0EN4cute5tupleIJNS5_1CILi128EEENS7_ILi80EEENS7_ILi64EEEEEELi64ENS_10bfloat16_tEfNS_4arch4Sm80ELb1ELb0ELb1ELb1ELb0ELb0ELb1ELb1EEENS1_21CollectiveEpilogueFwdINS6_IJS8_SA_S9_EEENS6_IJNS7_ILi1EEESI_SI_EEESC_SE_Li128ELb1ELb1ELb1ELb0EEENS1_36VarlenDynamicPersistentTileSchedulerILi128ELi80ELi128ELi128ELb1ELb1ELb0ELb1ELb1ELb1EEEEEEEEEvNT_6ParamsE)
        /*00f8*/ 	.word	0x00000004


	//----- nvinfo : EIATTR_FRAME_SIZE
	.align		4
.L_52:
        /*00fc*/ 	.byte	0x04, 0x11
        /*00fe*/ 	.short	(.L_54 - .L_53)
	.align		4
.L_53:
        /*0100*/ 	.word	index@(_ZN7cutlass13device_kernelIN5flash19enable_sm80_to_sm89INS1_16FlashAttnFwdSm80INS1_25CollectiveMainloopFwdSm80ILi4ELi1ELb0EN4cute5tupleIJNS5_1CILi128EEENS7_ILi80EEENS7_ILi64EEEEEELi64ENS_10bfloat16_tEfNS_4arch4Sm80ELb1ELb0ELb1ELb1ELb0ELb0ELb1ELb1EEENS1_21CollectiveEpilogueFwdINS6_IJS8_SA_S9_EEENS6_IJNS7_ILi1EEESI_SI_EEESC_SE_Li128ELb1ELb1ELb1ELb0EEENS1_36VarlenDynamicPersistentTileSchedulerILi128ELi80ELi128ELi128ELb1ELb1ELb0ELb1ELb1ELb1EEEEEEEEEvNT_6ParamsE)
        /*0104*/ 	.word	0x00000000


	//----- nvinfo : EIATTR_REGCOUNT
	.align		4
.L_54:
        /*0108*/ 	.byte	0x04, 0x2f
        /*010a*/ 	.short	(.L_56 - .L_55)
	.align		4
.L_55:
        /*010c*/ 	.word	index@(_ZN7cutlass13device_kernelIN5flash19enable_sm80_to_sm89INS1_16FlashAttnFwdSm80INS1_25CollectiveMainloopFwdSm80ILi4ELi1ELb0EN4cute5tupleIJNS5_1CILi128EEENS7_ILi112EEENS7_ILi64EEEEEELi64ENS_10bfloat16_tEfNS_4arch4Sm80ELb1ELb0ELb1ELb0ELb0ELb0ELb1ELb1EEENS1_21CollectiveEpilogueFwdINS6_IJS8_SA_S9_EEENS6_IJNS7_ILi1EEESI_SI_EEESC_SE_Li128ELb0ELb1ELb1ELb0EEENS1_30DynamicPersistentTileSchedulerILi128ELi128ELb1ELb1ELb0EEEEEEEEEvNT_6ParamsE)
        /*0110*/ 	.word	0x00000004


	//----- nvinfo : EIATTR_FRAME_SIZE
	.align		4
.L_56:
        /*0114*/ 	.byte	0x04, 0x11
        /*0116*/ 	.short	(.L_58 - .L_57)
	.align		4
.L_57:
        /*0118*/ 	.word	index@(_ZN7cutlass13device_kernelIN5flash19enable_sm80_to_sm89INS1_16FlashAttnFwdSm80INS1_25CollectiveMainloopFwdSm80ILi4ELi1ELb0EN4cute5tupleIJNS5_1CILi128EEENS7_ILi112EEENS7_ILi64EEEEEELi64ENS_10bfloat16_tEfNS_4arch4Sm80ELb1ELb0ELb1ELb0ELb0ELb0ELb1ELb1EEENS1_21CollectiveEpilogueFwdINS6_IJS8_SA_S9_EEENS6_IJNS7_ILi1EEESI_SI_EEESC_SE_Li128ELb0ELb1ELb1ELb0EEENS1_30DynamicPersistentTileSchedulerILi128ELi128ELb1ELb1ELb0EEEEEEEEEvNT_6ParamsE)
        /*011c*/ 	.word	0x00000000


	//----- nvinfo : EIATTR_REGCOUNT
	.align		4
.L_58:
        /*0120*/ 	.byte	0x04, 0x2f
        /*0122*/ 	.short	(.L_60 - .L_59)
	.align		4
.L_59:
        /*0124*/ 	.word	index@(_ZN7cutlass13device_kernelIN5flash19enable_sm80_to_sm89INS1_16FlashAttnFwdSm80INS1_25CollectiveMainloopFwdSm80ILi4ELi1ELb0EN4cute5tupleIJNS5_1CILi128EEENS7_ILi80EEENS7_ILi64EEEEEELi64ENS_10bfloat16_tEfNS_4arch4Sm80ELb0ELb1ELb1ELb1ELb0ELb1ELb1ELb1EEENS1_21CollectiveEpilogueFwdINS6_IJS8_SA_S9_EEENS6_IJNS7_ILi1EEESI_SI_EEESC_SE_Li128ELb1ELb1ELb1ELb0EEENS1_36VarlenDynamicPersistentTileSchedulerILi128ELi80ELi128ELi128ELb1ELb1ELb0ELb1ELb0ELb1EEEEEEEEEvNT_6ParamsE)
        /*0128*/ 	.word	0x00000004


	//----- nvinfo : EIATTR_FRAME_SIZE
	.align		4
.L_60:
        /*012c*/ 	.byte	0x04, 0x11
        /*012e*/ 	.short	(.L_62 - .L_61)
	.align		4
.L_61:
        /*0130*/ 	.word	index@(_ZN7cutlass13device_kernelIN5flash19enable_sm80_to_sm89INS1_16FlashAttnFwdSm80INS1_25CollectiveMainloopFwdSm80ILi4ELi1ELb0EN4cute5tupleIJNS5_1CILi128EEENS7_ILi80EEENS7_ILi64EEEEEELi64ENS_10bfloat16_tEfNS_4arch4Sm80ELb0ELb1ELb1ELb1ELb0ELb1ELb1ELb1EEENS1_21CollectiveEpilogueFwdINS6_IJS8_SA_S9_EEENS6_IJNS7_ILi1EEESI_SI_EEESC_SE_Li128ELb1ELb1ELb1ELb0EEENS1_36VarlenDynamicPersistentTileSchedulerILi128ELi80ELi128ELi128ELb1ELb1ELb0ELb1ELb0ELb1EEEEEEEEEvNT_6ParamsE)
        /*0134*/ 	.word	0x00000000


	//----- nvinfo : EIATTR_REGCOUNT
	.align		4
.L_62:
        /*0138*/ 	.byte	0x04, 0x2f
        /*013a*/ 	.short	(.L_64 - .L_63)
	.align		4
.L_63:
        /*013c*/ 	.word	index@(_ZN7cutlass13device_kernelIN5flash19enable_sm80_to_sm89INS1_16FlashAttnFwdSm80INS1_25CollectiveMainloopFwdSm80ILi4ELi1ELb0EN4cute5tupleIJNS5_1CILi128EEENS7_ILi80EEENS7_ILi64EEEEEELi64ENS_10bfloat16_tEfNS_4arch4Sm80ELb0ELb1ELb1ELb1ELb0ELb0ELb1ELb1EEENS1_21CollectiveEpilogueFwdINS6_IJS8_SA_S9_EEENS6_IJNS7_ILi1EEESI_SI_EEESC_SE_Li128ELb1ELb1ELb1ELb0EEENS1_36VarlenDynamicPersistentTileSchedulerILi128ELi80ELi128ELi128ELb1ELb1ELb0ELb1ELb0ELb1EEEEEEEEEvNT_6ParamsE)
        /*0140*/ 	.word	0x00000004


	//----- nvinfo : EIATTR_FRAME_SIZE
	.align		4
.L_64:
        /*0144*/ 	.byte	0x04, 0x11
        /*0146*/ 	.short	(.L_66 - .L_65)
	.align		4
.L_65:
        /*0148*/ 	.word	index@(_ZN7cutlass13device_kernelIN5flash19enable_sm80_to_sm89INS1_16FlashAttnFwdSm80INS1_25CollectiveMainloopFwdSm80ILi4ELi1ELb0EN4cute5tupleIJNS5_1CILi128EEENS7_ILi80EEENS7_ILi64EEEEEELi64ENS_10bfloat16_tEfNS_4arch4Sm80ELb0ELb1ELb1ELb1ELb0ELb0ELb1ELb1EEENS1_21CollectiveEpilogueFwdINS6_IJS8_SA_S9_EEENS6_IJNS7_ILi1EEESI_SI_EEESC_SE_Li128ELb1ELb1ELb1ELb0EEENS1_36VarlenDynamicPersistentTileSchedulerILi128ELi80ELi128ELi128ELb1ELb1ELb0ELb1ELb0ELb1EEEEEEEEEvNT_6ParamsE)
        /*014c*/ 	.word	0x00000000


	//----- nvinfo : EIATTR_REGCOUNT
	.align		4
.L_66:
        /*0150*/ 	.byte	0x04, 0x2f
        /*0152*/ 	.short	(.L_68 - .L_67)
	.align		4
.L_67:
        /*0154*/ 	.word	index@(_ZN7cutlass13device_kernelIN5flash19enable_sm80_to_sm89INS1_16FlashAttnFwdSm80INS1_25CollectiveMainloopFwdSm80ILi4ELi1ELb0EN4cute5tupleIJNS5_1CILi128EEENS7_ILi96EEENS7_ILi64EEEEEELi64ENS_10bfloat16_tEfNS_4arch4Sm80ELb0ELb1ELb1ELb0ELb0ELb0ELb1ELb1EEENS1_21CollectiveEpilogueFwdINS6_IJS8_SA_S9_EEENS6_IJNS7_ILi1EEESI_SI_EEESC_SE_Li128ELb0ELb1ELb1ELb0EEENS1_19SingleTileSchedulerILb0ELb1ELb1ELi128EEEEEEEEEvNT_6ParamsE)
        /*0158*/ 	.word	0x00000004


	//----- nvinfo : EIATTR_FRAME_SIZE
	.align		4
.L_68:
        /*015c*/ 	.byte	0x04, 0x11
        /*015e*/ 	.short	(.L_70 - .L_69)
	.align		4
.L_69:
        /*0160*/ 	.word	index@(_ZN7cutlass13device_kernelIN5flash19enable_sm80_to_sm89INS1_16FlashAttnFwdSm80INS1_25CollectiveMainloopFwdSm80ILi4ELi1ELb0EN4cute5tupleIJNS5_1CILi128EEENS7_ILi96EEENS7_ILi64EEEEEELi64ENS_10bfloat16_tEfNS_4arch4Sm80ELb0ELb1ELb1ELb0ELb0ELb0ELb1ELb1EEENS1_21CollectiveEpilogueFwdINS6_IJS8_SA_S9_EEENS6_IJNS7_ILi1EEESI_SI_EEESC_SE_Li128ELb0ELb1ELb1ELb0EEENS1_19SingleTileSchedulerILb0ELb1ELb1ELi128EEEEEEEEEvNT_6ParamsE)
        /*0164*/ 	.word	0x00000000


	//----- nvinfo : EIATTR_REGCOUNT
	.align		4
.L_70:
        /*0168*/ 	.byte	0x04, 0x2f
        /*016a*/ 	.short	(.L_72 - .L_71)
	.align		4
.L_71:
        /*016c*/ 	.word	index@(_ZN7cutlass13device_kernelIN5flash19enable_sm80_to_sm89INS1_16FlashAttnFwdSm80INS1_25CollectiveMainloopFwdSm80ILi4ELi1ELb0EN4cute5tupleIJNS5_1CILi128EEENS7_ILi80EEENS7_ILi64EEEEEELi64ENS_10bfloat16_tEfNS_4arch4Sm80ELb0ELb0ELb1ELb1ELb0ELb1ELb1ELb1EEENS1_21CollectiveEpilogueFwdINS6_IJS8_SA_S9_EEENS6_IJNS7_ILi1EEESI_SI_EEESC_SE_Li128ELb1ELb1ELb1ELb0EEENS1_36VarlenDynamicPersistentTileSchedulerILi128ELi80ELi128ELi128ELb1ELb1ELb0ELb0ELb1ELb1EEEEEEEEEvNT_6ParamsE)
        /*0170*/ 	.word	0x00000004


	//----- nvinfo : EIATTR_FRAME_SIZE
	.align		4
.L_72:
        /*0174*/ 	.byte	0x04, 0x11
        /*0176*/ 	.short	(.L_74 - .L_73)
	.align		4
.L_73:
        /*0178*/ 	.word	index@(_ZN7cutlass13device_kernelIN5flash19enable_sm80_to_sm89INS1_16FlashAttnFwdSm80INS1_25CollectiveMainloopFwdSm80ILi4ELi1ELb0EN4cute5tupleIJNS5_1CILi128EEENS7_ILi80EEENS7_ILi64EEEEEELi64ENS_10bfloat16_tEfNS_4arch4Sm80ELb0ELb0ELb1ELb1ELb0ELb1ELb1ELb1EEENS1_21CollectiveEpilogueFwdINS6_IJS8_SA_S9_EEENS6_IJNS7_ILi1EEESI_SI_EEESC_SE_Li128ELb1ELb1ELb1ELb0EEENS1_36VarlenDynamicPersistentTileSchedulerILi128ELi80ELi128ELi128ELb1ELb1ELb0ELb0ELb1ELb1EEEEEEEEEvNT_6ParamsE)
        /*017c*/ 	.word	0x00000000


	//----- nvinfo : EIATTR_REGCOUNT
	.align		4
.L_74:
        /*0180*/ 	.byte	0x04, 0x2f
        /*0182*/ 	.short	(.L_76 - .L_75)
	.align		4
.L_75:
        /*0184*/ 	.word	index@(_ZN7cutlass13device_kernelIN5flash19enable_sm80_to_sm89INS1_16FlashAttnFwdSm80INS1_25CollectiveMainloopFwdSm80ILi4ELi1ELb0EN4cute5tupleIJNS5_1CILi128EEENS7_ILi80EEENS7_ILi64EEEEEELi64ENS_10bfloat16_tEfNS_4arch4Sm80ELb0ELb0ELb1ELb1ELb0ELb0ELb1ELb1EEENS1_21CollectiveEpilogueFwdINS6_IJS8_SA_S9_EEENS6_IJNS7_ILi1EEESI_SI_EEESC_SE_Li128ELb1ELb1ELb1ELb0EEENS1_36VarlenDynamicPersistentTileSchedulerILi128ELi80ELi128ELi128ELb1ELb1ELb0ELb0ELb1ELb1EEEEEEEEEvNT_6ParamsE)
        /*0188*/ 	.word	0x00000004


	//----- nvinfo : EIATTR_FRAME_SIZE
	.align		4
.L_76:
        /*018c*/ 	.byte	0x04, 0x11
        /*018e*/ 	.short	(.L_78 - .L_77)
	.align		4
.L_77:
        /*0190*/ 	.word	index@(_ZN7cutlass13device_kernelIN5flash19enable_sm80_to_sm89INS1_16FlashAttnFwdSm80INS1_25CollectiveMainloopFwdSm80ILi4ELi1ELb0EN4cute5tupleIJNS5_1CILi128EEENS7_ILi80EEENS7_ILi64EEEEEELi64ENS_10bfloat16_tEfNS_4arch4Sm80ELb0ELb0ELb1ELb1ELb0ELb0ELb1ELb1EEENS1_21CollectiveEpilogueFwdINS6_IJS8_SA_S9_EEENS6_IJNS7_ILi1EEESI_SI_EEESC_SE_Li128ELb1ELb1ELb1ELb0EEENS1_36VarlenDynamicPersistentTileSchedulerILi128ELi80ELi128ELi128ELb1ELb1ELb0ELb0ELb1ELb1EEEEEEEEEvNT_6ParamsE)
        /*0194*/ 	.word	0x00000000


	//----- nvinfo : EIATTR_REGCOUNT
	.align		4
.L_78:
        /*0198*/ 	.byte	0x04, 0x2f
        /*019a*/ 	.short	(.L_80 - .L_79)
	.align		4
.L_79:
        /*019c*/ 	.word	index@(_ZN7cutlass13device_kernelIN5flash19enable_sm80_to_sm89INS1_16FlashAttnFwdSm80INS1_25CollectiveMainloopFwdSm80ILi4ELi1ELb0EN4cute5tupleIJNS5_1CILi128EEENS7_ILi112EEENS7_ILi64EEEEEELi64ENS_10bfloat16_tEfNS_4arch4Sm80ELb0ELb0ELb1ELb0ELb0ELb0ELb1ELb1EEENS1_21CollectiveEpilogueFwdINS6_IJS8_SA_S9_EEENS6_IJNS7_ILi1EEESI_SI_EEESC_SE_Li128ELb0ELb1ELb1ELb0EEENS1_19SingleTileSchedulerILb0ELb1ELb1ELi128EEEEEEEEEvNT_6ParamsE)
        /*01a0*/ 	.word	0x00000004


	//----- nvinfo : EIATTR_FRAME_SIZE
	.align		4
.L_80:
        /*01a4*/ 	.byte	0x04, 0x11
        /*01a6*/ 	.short	(.L_82 - .L_81)
	.align		4
.L_81:
        /*01a8*/ 	.word	index@(_ZN7cutlass13device_kernelIN5flash19enable_sm80_to_sm89INS1_16FlashAttnFwdSm80INS1_25CollectiveMainloopFwdSm80ILi4ELi1ELb0EN4cute5tupleIJNS5_1CILi128EEENS7_ILi112EEENS7_ILi64EEEEEELi64ENS_10bfloat16_tEfNS_4arch4Sm80ELb0ELb0ELb1ELb0ELb0ELb0ELb1ELb1EEENS1_21CollectiveEpilogueFwdINS6_IJS8_SA_S9_EEENS6_IJNS7_ILi1EEESI_SI_EEESC_SE_Li128ELb0ELb1ELb1ELb0EEENS1_19SingleTileSchedulerILb0ELb1ELb1ELi128EEEEEEEEEvNT_6ParamsE)
        /*01ac*/ 	.word	0x00000000


	//----- nvinfo : EIATTR_MIN_STACK_SIZE
	.align		4
.L_82:
        /*01b0*/ 	.byte	0x04, 0x12
        /*01b2*/ 	.short	(.L_84 - .L_83)
	.align		4
.L_83:
        /*01b4*/ 	.word	index@(_ZN7cutlass13device_kernelIN5flash19enable_sm80_to_sm89INS1_16FlashAttnFwdSm80INS1_25CollectiveMainloopFwdSm80ILi4ELi1ELb0EN4cute5tupleIJNS5_1CILi128EEENS7_ILi112EEENS7_ILi64EEEEEELi64ENS_10bfloat16_tEfNS_4arch4Sm80ELb0ELb0ELb1ELb0ELb0ELb0ELb1ELb1EEENS1_21CollectiveEpilogueFwdINS6_IJS8_SA_S9_EEENS6_IJNS7_ILi1EEESI_SI_EEESC_SE_Li128ELb0ELb1ELb1ELb0EEENS1_19SingleTileSchedulerILb0ELb1ELb1ELi128EEEEEEEEEvNT_6ParamsE)
        /*01b8*/ 	.word	0x00000000


	//----- nvinfo : EIATTR_MIN_STACK_SIZE
	.align		4
.L_84:
        /*01bc*/ 	.byte	0x04, 0x12
        /*01be*/ 	.short	(.L_86 - .L_85)
	.align		4
.L_85:
        /*01c0*/ 	.word	index@(_ZN7cutlass13device_kernelIN5flash19enable_sm80_to_sm89INS1_16FlashAttnFwdSm80INS1_25CollectiveMainloopFwdSm80ILi4ELi1ELb0EN4cute5tupleIJNS5_1CILi128EEENS7_ILi80EEENS7_ILi64EEEEEELi64ENS_10bfloat16_tEfNS_4arch4Sm80ELb0ELb0ELb1ELb1ELb0ELb0ELb1ELb1EEENS1_21CollectiveEpilogueFwdINS6_IJS8_SA_S9_EEENS6_IJNS7_ILi1EEESI_SI_EEESC_SE_Li128ELb1ELb1ELb1ELb0EEENS1_36VarlenDynamicPersistentTileSchedulerILi128ELi80ELi128ELi128ELb1ELb1ELb0ELb0ELb1ELb1EEEEEEEEEvNT_6ParamsE)
        /*01c4*/ 	.word	0x00000000


	//----- nvinfo : EIATTR_MIN_STACK_SIZE
	.align		4
.L_86:
        /*01c8*/ 	.byte	0x04, 0x12
        /*01ca*/ 	.short	(.L_88 - .L_87)
	.align		4
.L_87:
        /*01cc*/ 	.word	index@(_ZN7cutlass13device_kernelIN5flash19enable_sm80_to_sm89INS1_16FlashAttnFwdSm80INS1_25CollectiveMainloopFwdSm80ILi4ELi1ELb0EN4cute5tupleIJNS5_1CILi128EEENS7_ILi80EEENS7_ILi64EEEEEELi64ENS_10bfloat16_tEfNS_4arch4Sm80ELb0ELb0ELb1ELb1ELb0ELb1ELb1ELb1EEENS1_21CollectiveEpilogueFwdINS6_IJS8_SA_S9_EEENS6_IJNS7_ILi1EEESI_SI_EEESC_SE_Li128ELb1ELb1ELb1ELb0EEENS1_36VarlenDynamicPersistentTileSchedulerILi128ELi80ELi128ELi128ELb1ELb1ELb0ELb0ELb1ELb1EEEEEEEEEvNT_6ParamsE)
        /*01d0*/ 	.word	0x00000000


	//----- nvinfo : EIATTR_MIN_STACK_SIZE
	.align		4
.L_88:
        /*01d4*/ 	.byte	0x04, 0x12
        /*01d6*/ 	.short	(.L_90 - .L_89)
	.align		4
.L_89:
        /*01d8*/ 	.word	index@(_ZN7cutlass13device_kernelIN5flash19enable_sm80_to_sm89INS1_16FlashAttnFwdSm80INS1_25CollectiveMainloopFwdSm80ILi4ELi1ELb0EN4cute5tupleIJNS5_1CILi128EEENS7_ILi96EEENS7_ILi64EEEEEELi64ENS_10bfloat16_tEfNS_4arch4Sm80ELb0ELb1ELb1ELb0ELb0ELb0ELb1ELb1EEENS1_21CollectiveEpilogueFwdINS6_IJS8_SA_S9_EEENS6_IJNS7_ILi1EEESI_SI_EEESC_SE_Li128ELb0ELb1ELb1ELb0EEENS1_19SingleTileSchedulerILb0ELb1ELb1ELi128EEEEEEEEEvNT_6ParamsE)
        /*01dc*/ 	.word	0x00000000


	//----- nvinfo : EIATTR_MIN_STACK_SIZE
	.align		4
.L_90:
        /*01e0*/ 	.byte	0x04, 0x12
        /*01e2*/ 	.short	(.L_92 - .L_91)
	.align		4
.L_91:
        /*01e4*/ 	.word	index@(_ZN7cutlass13device_kernelIN5flash19enable_sm80_to_sm89INS1_16FlashAttnFwdSm80INS1_25CollectiveMainloopFwdSm80ILi4ELi1ELb0EN4cute5tupleIJNS5_1CILi128EEENS7_ILi80EEENS7_ILi64EEEEEELi64ENS_10bfloat16_tEfNS_4arch4Sm80ELb0ELb1ELb1ELb1ELb0ELb0ELb1ELb1EEENS1_21CollectiveEpilogueFwdINS6_IJS8_SA_S9_EEENS6_IJNS7_ILi1EEESI_SI_EEESC_SE_Li128ELb1ELb1ELb1ELb0EEENS1_36VarlenDynamicPersistentTileSchedulerILi128ELi80ELi128ELi128ELb1ELb1ELb0ELb1ELb0ELb1EEEEEEEEEvNT_6ParamsE)
        /*01e8*/ 	.word	0x00000000


	//----- nvinfo : EIATTR_MIN_STACK_SIZE
	.align		4
.L_92:
        /*01ec*/ 	.byte	0x04, 0x12
        /*01ee*/ 	.short	(.L_94 - .L_93)
	.align		4
.L_93:
        /*01f0*/ 	.word	index@(_ZN7cutlass13device_kernelIN5flash19enable_sm80_to_sm89INS1_16FlashAttnFwdSm80INS1_25CollectiveMainloopFwdSm80ILi4ELi1ELb0EN4cute5tupleIJNS5_1CILi128EEENS7_ILi80EEENS7_ILi64EEEEEELi64ENS_10bfloat16_tEfNS_4arch4Sm80ELb0ELb1ELb1ELb1ELb0ELb1ELb1ELb1EEENS1_21CollectiveEpilogueFwdINS6_IJS8_SA_S9_EEENS6_IJNS7_ILi1EEESI_SI_EEESC_SE_Li128ELb1ELb1ELb1ELb0EEENS1_36VarlenDynamicPersistentTileSchedulerILi128ELi80ELi128ELi128ELb1ELb1ELb0ELb1ELb0ELb1EEEEEEEEEvNT_6ParamsE)
        /*01f4*/ 	.word	0x00000000


	//----- nvinfo : EIATTR_MIN_STACK_SIZE
	.align		4
.L_94:
        /*01f8*/ 	.byte	0x04, 0x12
        /*01fa*/ 	.short	(.L_96 - .L_95)
	.align		4
.L_95:
        /*01fc*/ 	.word	index@(_ZN7cutlass13device_kernelIN5flash19enable_sm80_to_sm89INS1_16FlashAttnFwdSm80INS1_25CollectiveMainloopFwdSm80ILi4ELi1ELb0EN4cute5tupleIJNS5_1CILi128EEENS7_ILi112EEENS7_ILi64EEEEEELi64ENS_10bfloat16_tEfNS_4arch4Sm80ELb1ELb0ELb1ELb0ELb0ELb0ELb1ELb1EEENS1_21CollectiveEpilogueFwdINS6_IJS8_SA_S9_EEENS6_IJNS7_ILi1EEESI_SI_EEESC_SE_Li128ELb0ELb1ELb1ELb0EEENS1_30DynamicPersistentTileSchedulerILi128ELi128ELb1ELb1ELb0EEEEEEEEEvNT_6ParamsE)
        /*0200*/ 	.word	0x00000000


	//----- nvinfo : EIATTR_MIN_STACK_SIZE
	.align		4
.L_96:
        /*0204*/ 	.byte	0x04, 0x12
        /*0206*/ 	.short	(.L_98 - .L_97)
	.align		4
.L_97:
        /*0208*/ 	.word	index@(_ZN7cutlass13device_kernelIN5flash19enable_sm80_to_sm89INS1_16FlashAttnFwdSm80INS1_25CollectiveMainloopFwdSm80ILi4ELi1ELb0EN4cute5tupleIJNS5_1CILi128EEENS7_ILi80EEENS7_ILi64EEEEEELi64ENS_10bfloat16_tEfNS_4arch4Sm80ELb1ELb0ELb1ELb1ELb0ELb0ELb1ELb1EEENS1_21CollectiveEpilogueFwdINS6_IJS8_SA_S9_EEENS6_IJNS7_ILi1EEESI_SI_EEESC_SE_Li128ELb1ELb1ELb1ELb0EEENS1_36VarlenDynamicPersistentTileSchedulerILi128ELi80ELi128ELi128ELb1ELb1ELb0ELb1ELb1ELb1EEEEEEEEEvNT_6ParamsE)
        /*020c*/ 	.word	0x00000000


	//----- nvinfo : EIATTR_MIN_STACK_SIZE
	.align		4
.L_98:
        /*0210*/ 	.byte	0x04, 0x12
        /*0212*/ 	.short	(.L_100 - .L_99)
	.align		4
.L_99:
        /*0214*/ 	.word	index@(_ZN7cutlass13device_kernelIN5flash19enable_sm80_to_sm89INS1_16FlashAttnFwdSm80INS1_25CollectiveMainloopFwdSm80ILi4ELi1ELb0EN4cute5tupleIJNS5_1CILi128EEENS7_ILi80EEENS7_ILi64EEEEEELi64ENS_10bfloat16_tEfNS_4arch4Sm80ELb1ELb0ELb1ELb1ELb0ELb1ELb1ELb1EEENS1_21CollectiveEpilogueFwdINS6_IJS8_SA_S9_EEENS6_IJNS7_ILi1EEESI_SI_EEESC_SE_Li128ELb1ELb1ELb1ELb0EEENS1_36VarlenDynamicPersistentTileSchedulerILi128ELi80ELi128ELi128ELb1ELb1ELb0ELb1ELb1ELb1EEEEEEEEEvNT_6ParamsE)
        /*0218*/ 	.word	0x00000000


	//----- nvinfo : EIATTR_MIN_STACK_SIZE
	.align		4
.L_100:
        /*021c*/ 	.byte	0x04, 0x12
        /*021e*/ 	.short	(.L_102 - .L_101)
	.align		4
.L_101:
        /*0220*/ 	.word	index@(_ZN7cutlass13device_kernelIN5flash19enable_sm80_to_sm89INS1_16FlashAttnFwdSm80INS1_25CollectiveMainloopFwdSm80ILi4ELi1ELb0EN4cute5tupleIJNS5_1CILi128EEENS7_ILi112EEENS7_ILi64EEEEEELi64ENS_10bfloat16_tEfNS_4arch4Sm80ELb0ELb0ELb0ELb0ELb0ELb0ELb1ELb1EEENS1_21CollectiveEpilogueFwdINS6_IJS8_SA_S9_EEENS6_IJNS7_ILi1EEESI_SI_EEESC_SE_Li128ELb0ELb1ELb1ELb0EEENS1_19SingleTileSchedulerILb0ELb1ELb1ELi128EEEEEEEEEvNT_6ParamsE)
        /*0224*/ 	.word	0x00000000


	//----- nvinfo : EIATTR_MIN_STACK_SIZE
	.align		4
.L_102:
        /*0228*/ 	.byte	0x04, 0x12
        /*022a*/ 	.short	(.L_104 - .L_103)
	.align		4
.L_103:
        /*022c*/ 	.word	index@(_ZN7cutlass13device_kernelIN5flash19enable_sm80_to_sm89INS1_16FlashAttnFwdSm80INS1_25CollectiveMainloopFwdSm80ILi4ELi1ELb0EN4cute5tupleIJNS5_1CILi128EEENS7_ILi80EEENS7_ILi64EEEEEELi64ENS_10bfloat16_tEfNS_4arch4Sm80ELb0ELb0ELb0ELb1ELb0ELb0ELb1ELb1EEENS1_21CollectiveEpilogueFwdINS6_IJS8_SA_S9_EEENS6_IJNS7_ILi1EEESI_SI_EEESC_SE_Li128ELb1ELb1ELb1ELb0EEENS1_36VarlenDynamicPersistentTileSchedulerILi128ELi80ELi128ELi128ELb1ELb1ELb0ELb0ELb1ELb1EEEEEEEEEvNT_6ParamsE)
        /*0230*/ 	.word	0x00000000


	//----- nvinfo : EIATTR_MIN_STACK_SIZE
	.align		4
.L_104:
        /*0234*/ 	.byte	0x04, 0x12
        /*0236*/ 	.short	(.L_106 - .L_105)
	.align		4
.L_105:
        /*0238*/ 	.word	index@(_ZN7cutlass13device_kernelIN5flash19enable_sm80_to_sm89INS1_16FlashAttnFwdSm80INS1_25CollectiveMainloopFwdSm80ILi4ELi1ELb0EN4cute5tupleIJNS5_1CILi128EEENS7_ILi80EEENS7_ILi64EEEEEELi64ENS_10bfloat16_tEfNS_4arch4Sm80ELb0ELb0ELb0ELb1ELb0ELb1ELb1ELb1EEENS1_21CollectiveEpilogueFwdINS6_IJS8_SA_S9_EEENS6_IJNS7_ILi1EEESI_SI_EEESC_SE_Li128ELb1ELb1ELb1ELb0EEENS1_36VarlenDynamicPersistentTileSchedulerILi128ELi80ELi128ELi128ELb1ELb1ELb0ELb0ELb1ELb1EEEEEEEEEvNT_6ParamsE)
        /*023c*/ 	.word	0x00000000


	//----- nvinfo : EIATTR_MIN_STACK_SIZE
	.align		4
.L_106:
        /*0240*/ 	.byte	0x04, 0x12
        /*0242*/ 	.short	(.L_108 - .L_107)
	.align		4
.L_107:
        /*0244*/ 	.word	index@(_ZN7cutlass13device_kernelIN5flash19enable_sm80_to_sm89INS1_16FlashAttnFwdSm80INS1_25CollectiveMainloopFwdSm80ILi4ELi1ELb0EN4cute5tupleIJNS5_1CILi128EEENS7_ILi96EEENS7_ILi64EEEEEELi64ENS_10bfloat16_tEfNS_4arch4Sm80ELb0ELb1ELb0ELb0ELb0ELb0ELb1ELb1EEENS1_21CollectiveEpilogueFwdINS6_IJS8_SA_S9_EEENS6_IJNS7_ILi1EEESI_SI_EEESC_SE_Li128ELb0ELb1ELb1ELb0EEENS1_19SingleTileSchedulerILb0ELb1ELb1ELi128EEEEEEEEEvNT_6ParamsE)
        /*0248*/ 	.word	0x00000000


	//----- nvinfo : EIATTR_MIN_STACK_SIZE
	.align		4
.L_108:
        /*024c*/ 	.byte	0x04, 0x12
        /*024e*/ 	.short	(.L_110 - .L_109)
	.align		4
.L_109:
        /*0250*/ 	.word	index@(_ZN7cutlass13device_kernelIN5flash19enable_sm80_to_sm89INS1_16FlashAttnFwdSm80INS1_25CollectiveMainloopFwdSm80ILi4ELi1ELb0EN4cute5tupleIJNS5_1CILi128EEENS7_ILi80EEENS7_ILi64EEEEEELi64ENS_10bfloat16_tEfNS_4arch4Sm80ELb0ELb1ELb0ELb1ELb0ELb0ELb1ELb1EEENS1_21CollectiveEpilogueFwdINS6_IJS8_SA_S9_EEENS6_IJNS7_ILi1EEESI_SI_EEESC_SE_Li128ELb1ELb1ELb1ELb0EEENS1_36VarlenDynamicPersistentTileSchedulerILi128ELi80ELi128ELi128ELb1ELb1ELb0ELb1ELb0ELb1EEEEEEEEEvNT_6ParamsE)
        /*0254*/ 	.word	0x00000000


	//----- nvinfo : EIATTR_MIN_STACK_SIZE
	.align		4
.L_110:
        /*0258*/ 	.byte	0x04, 0x12
        /*025a*/ 	.short	(.L_112 - .L_111)
	.align		4
.L_111:
        /*025c*/ 	.word	index@(_ZN7cutlass13device_kernelIN5flash19enable_sm80_to_sm89INS1_16FlashAttnFwdSm80INS1_25CollectiveMainloopFwdSm80ILi4ELi1ELb0EN4cute5tupleIJNS5_1CILi128EEENS7_ILi80EEENS7_ILi64EEEEEELi64ENS_10bfloat16_tEfNS_4arch4Sm80ELb0ELb1ELb0ELb1ELb0ELb1ELb1ELb1EEENS1_21CollectiveEpilogueFwdINS6_IJS8_SA_S9_EEENS6_IJNS7_ILi1EEESI_SI_EEESC_SE_Li128ELb1ELb1ELb1ELb0EEENS1_36VarlenDynamicPersistentTileSchedulerILi128ELi80ELi128ELi128ELb1ELb1ELb0ELb1ELb0ELb1EEEEEEEEEvNT_6ParamsE)
        /*0260*/ 	.word	0x00000000


	//----- nvinfo : EIATTR_MIN_STACK_SIZE
	.align		4
.L_112:
        /*0264*/ 	.byte	0x04, 0x12
        /*0266*/ 	.short	(.L_114 - .L_113)
	.align		4
.L_113:
        /*0268*/ 	.word	index@(_ZN7cutlass13device_kernelIN5flash19enable_sm80_to_sm89INS1_16FlashAttnFwdSm80INS1_25CollectiveMainloopFwdSm80ILi4ELi1ELb0EN4cute5tupleIJNS5_1CILi128EEENS7_ILi112EEENS7_ILi64EEEEEELi64ENS_10bfloat16_tEfNS_4arch4Sm80ELb1ELb0ELb0ELb0ELb0ELb0ELb1ELb1EEENS1_21CollectiveEpilogueFwdINS6_IJS8_SA_S9_EEENS6_IJNS7_ILi1EEESI_SI_EEESC_SE_Li128ELb0ELb1ELb1ELb0EEENS1_30DynamicPersistentTileSchedulerILi128ELi128ELb1ELb1ELb0EEEEEEEEEvNT_6ParamsE)
        /*026c*/ 	.word	0x00000000


	//----- nvinfo : EIATTR_MIN_STACK_SIZE
	.align		4
.L_114:
        /*0270*/ 	.byte	0x04, 0x12
        /*0272*/ 	.short	(.L_116 - .L_115)
	.align		4
.L_115:
        /*0274*/ 	.word	index@(_ZN7cutlass13device_kernelIN5flash19enable_sm80_to_sm89INS1_16FlashAttnFwdSm80INS1_25CollectiveMainloopFwdSm80ILi4ELi1ELb0EN4cute5tupleIJNS5_1CILi128EEENS7_ILi80EEENS7_ILi64EEEEEELi64ENS_10bfloat16_tEfNS_4arch4Sm80ELb1ELb0ELb0ELb1ELb0ELb0ELb1ELb1EEENS1_21CollectiveEpilogueFwdINS6_IJS8_SA_S9_EEENS6_IJNS7_ILi1EEESI_SI_EEESC_SE_Li128ELb1ELb1ELb1ELb0EEENS1_36VarlenDynamicPersistentTileSchedulerILi128ELi80ELi128ELi128ELb1ELb1ELb0ELb1ELb1ELb1EEEEEEEEEvNT_6ParamsE)
        /*0278*/ 	.word	0x00000000


	//----- nvinfo : EIATTR_MIN_STACK_SIZE
	.align		4
.L_116:
        /*027c*/ 	.byte	0x04, 0x12
        /*027e*/ 	.short	(.L_118 - .L_117)
	.align		4
.L_117:
        /*0280*/ 	.word	index@(_ZN7cutlass13device_kernelIN5flash19enable_sm80_to_sm89INS1_16FlashAttnFwdSm80INS1_25CollectiveMainloopFwdSm80ILi4ELi1ELb0EN4cute5tupleIJNS5_1CILi128EEENS7_ILi80EEENS7_ILi64EEEEEELi64ENS_10bfloat16_tEfNS_4arch4Sm80ELb1ELb0ELb0ELb1ELb0ELb1ELb1ELb1EEENS1_21CollectiveEpilogueFwdINS6_IJS8_SA_S9_EEENS6_IJNS7_ILi1EEESI_SI_EEESC_SE_Li128ELb1ELb1ELb1ELb0EEENS1_36VarlenDynamicPersistentTileSchedulerILi128ELi80ELi128ELi128ELb1ELb1ELb0ELb1ELb1ELb1EEEEEEEEEvNT_6ParamsE)
        /*0284*/ 	.word	0x00000000
.L_118:


//--------------------- .nv.compat                --------------------------
	.section	.nv.compat,"",@"SHT_CUDA_COMPAT_INFO"
	.align	4
        /*0000*/ 	.byte	0x02, 0x09, 0x01, 0x00, 0x02, 0x02, 0x01, 0x00, 0x02, 0x05, 0x05, 0x00, 0x03, 0x07, 0x01, 0x01
        /*0010*/ 	.byte	0x02, 0x03, 0x00, 0x00, 0x02, 0x06, 0x01, 0x00, 0x04, 0x0b, 0x08, 0x00, 0x00, 0x00, 0x00, 0x00
        /*0020*/ 	.byte	0x00, 0x00, 0x00, 0x00


//--------------------- .nv.info._ZN7cutlass13device_kernelIN5flash19enable_sm80_to_sm89INS1_16FlashAttnFwdSm80INS1_25CollectiveMainloopFwdSm80ILi4ELi1ELb0EN4cute5tupleIJNS5_1CILi128EEENS7_ILi112EEENS7_ILi64EEEEEELi64ENS_10bfloat16_tEfNS_4arch4Sm80ELb0ELb0ELb1ELb0ELb0ELb0ELb1ELb1EEENS1_21CollectiveEpilogueFwdINS6_IJS8_SA_S9_EEENS6_IJNS7_ILi1EEESI_SI_EEESC_SE_Li128ELb0ELb1ELb1ELb0EEENS1_19SingleTileSchedulerILb0ELb1ELb1ELi128EEEEEEEEEvNT_6ParamsE --------------------------
	.section	.nv.info._ZN7cutlass13device_kernelIN5flash19enable_sm80_to_sm89INS1_16FlashAttnFwdSm80INS1_25CollectiveMainloopFwdSm80ILi4ELi1ELb0EN4cute5tupleIJNS5_1CILi128EEENS7_ILi112EEENS7_ILi64EEEEEELi64ENS_10bfloat16_tEfNS_4arch4Sm80ELb0ELb0ELb1ELb0ELb0ELb0ELb1ELb1EEENS1_21CollectiveEpilogueFwdINS6_IJS8_SA_S9_EEENS6_IJNS7_ILi1EEESI_SI_EEESC_SE_Li128ELb0ELb1ELb1ELb0EEENS1_19SingleTileSchedulerILb0ELb1ELb1ELi128EEEEEEEEEvNT_6ParamsE,"",@"SHT_CUDA_INFO"
	.sectionflags	@""
	.align	4


	//----- nvinfo : EIATTR_CUDA_API_VERSION
	.align		4
        /*0000*/ 	.byte	0x04, 0x37
        /*0002*/ 	.short	(.L_120 - .L_119)
.L_119:
        /*0004*/ 	.word	0x00000082


	//----- nvinfo : EIATTR_KPARAM_INFO
	.align		4
.L_120:
        /*0008*/ 	.byte	0x04, 0x17
        /*000a*/ 	.short	(.L_122 - .L_121)
.L_121:
        /*000c*/ 	.word	0x00000000
        /*0010*/ 	.short	0x0000
        /*0012*/ 	.short	0x0000
        /*0014*/ 	.byte	0x00, 0xf0, 0x61, 0x10


	//----- nvinfo : EIATTR_SPARSE_MMA_MASK
	.align		4
.L_122:
        /*0018*/ 	.byte	0x03, 0x50
        /*001a*/ 	.short	0x0000


	//----- nvinfo : EIATTR_MAXREG_COUNT
	.align		4
        /*001c*/ 	.byte	0x03, 0x1b
        /*001e*/ 	.short	0x00ff


	//----- nvinfo : EIATTR_MERCURY_ISA_VERSION
	.align		4
        /*0020*/ 	.byte	0x03, 0x5f
        /*0022*/ 	.short	0x0101


	//----- nvinfo : EIATTR_EXIT_INSTR_OFFSETS
	.align		4
        /*0024*/ 	.byte	0x04, 0x1c
        /*0026*/ 	.short	(.L_124 - .L_123)


	//   ....[0]....
.L_123:
        /*0028*/ 	.word	0x00000010


	//----- nvinfo : EIATTR_MAX_THREADS
	.align		4
.L_124:
        /*002c*/ 	.byte	0x04, 0x05
        /*002e*/ 	.short	(.L_126 - .L_125)
.L_125:
        /*0030*/ 	.word	0x00000080
        /*0034*/ 	.word	0x00000001
        /*0038*/ 	.word	0x00000001


	//----- nvinfo : EIATTR_CBANK_PARAM_SIZE
	.align		4
.L_126:
        /*003c*/ 	.byte	0x03, 0x19
        /*003e*/ 	.short	0x0418


	//----- nvinfo : EIATTR_PARAM_CBANK
	.align		4
        /*0040*/ 	.byte	0x04, 0x0a
        /*0042*/ 	.short	(.L_128 - .L_127)
	.align		4
.L_127:
        /*0044*/ 	.word	index@(.nv.constant0._ZN7cutlass13device_kernelIN5flash19enable_sm80_to_sm89INS1_16FlashAttnFwdSm80INS1_25CollectiveMainloopFwdSm80ILi4ELi1ELb0EN4cute5tupleIJNS5_1CILi128EEENS7_ILi112EEENS7_ILi64EEEEEELi64ENS_10bfloat16_tEfNS_4arch4Sm80ELb0ELb0ELb1ELb0ELb0ELb0ELb1ELb1EEENS1_21CollectiveEpilogueFwdINS6_IJS8_SA_S9_EEENS6_IJNS7_ILi1EEESI_SI_EEESC_SE_Li128ELb0ELb1ELb1ELb0EEENS1_19SingleTileSchedulerILb0ELb1ELb1ELi128EEEEEEEEEvNT_6ParamsE)
        /*0048*/ 	.short	0x0210
        /*004a*/ 	.short	0x0418


	//----- nvinfo : EIATTR_SW_WAR
	.align		4
.L_128:
        /*004c*/ 	.byte	0x04, 0x36
        /*004e*/ 	.short	(.L_130 - .L_129)
.L_129:
        /*0050*/ 	.word	0x00000008
.L_130:


//--------------------- .nv.info._ZN7cutlass13device_kernelIN5flash19enable_sm80_to_sm89INS1_16FlashAttnFwdSm80INS1_25CollectiveMainloopFwdSm80ILi4ELi1ELb0EN4cute5tupleIJNS5_1CILi128EEENS7_ILi80EEENS7_ILi64EEEEEELi64ENS_10bfloat16_tEfNS_4arch4Sm80ELb0ELb0ELb1ELb1ELb0ELb0ELb1ELb1EEENS1_21CollectiveEpilogueFwdINS6_IJS8_SA_S9_EEENS6_IJNS7_ILi1EEESI_SI_EEESC_SE_Li128ELb1ELb1ELb1ELb0EEENS1_36VarlenDynamicPersistentTileSchedulerILi128ELi80ELi128ELi128ELb1ELb1ELb0ELb0ELb1ELb1EEEEEEEEEvNT_6ParamsE --------------------------
	.section	.nv.info._ZN7cutlass13device_kernelIN5flash19enable_sm80_to_sm89INS1_16FlashAttnFwdSm80INS1_25CollectiveMainloopFwdSm80ILi4ELi1ELb0EN4cute5tupleIJNS5_1CILi128EEENS7_ILi80EEENS7_ILi64EEEEEELi64ENS_10bfloat16_tEfNS_4arch4Sm80ELb0ELb0ELb1ELb1ELb0ELb0ELb1ELb1EEENS1_21CollectiveEpilogueFwdINS6_IJS8_SA_S9_EEENS6_IJNS7_ILi1EEESI_SI_EEESC_SE_Li128ELb1ELb1ELb1ELb0EEENS1_36VarlenDynamicPersistentTileSchedulerILi128ELi80ELi128ELi128ELb1ELb1ELb0ELb0ELb1ELb1EEEEEEEEEvNT_6ParamsE,"",@"SHT_CUDA_INFO"
	.sectionflags	@""
	.align	4


	//----- nvinfo : EIATTR_CUDA_API_VERSION
	.align		4
        /*0000*/ 	.byte	0x04, 0x37
        /*0002*/ 	.short	(.L_132 - .L_131)
.L_131:
        /*0004*/ 	.word	0x00000082


	//----- nvinfo : EIATTR_KPARAM_INFO
	.align		4
.L_132:
        /*0008*/ 	.byte	0x04, 0x17
        /*000a*/ 	.short	(.L_134 - .L_133)
.L_133:
        /*000c*/ 	.word	0x00000000
        /*0010*/ 	.short	0x0000
        /*0012*/ 	.short	0x0000
        /*0014*/ 	.byte	0x00, 0xf0, 0xe1, 0x10


	//----- nvinfo : EIATTR_SPARSE_MMA_MASK
	.align		4
.L_134:
        /*0018*/ 	.byte	0x03, 0x50
        /*001a*/ 	.short	0x0000


	//----- nvinfo : EIATTR_MAXREG_COUNT
	.align		4
        /*001c*/ 	.byte	0x03, 0x1b
        /*001e*/ 	.short	0x00ff


	//----- nvinfo : EIATTR_MERCURY_ISA_VERSION
	.align		4
        /*0020*/ 	.byte	0x03, 0x5f
        /*0022*/ 	.short	0x0101


	//----- nvinfo : EIATTR_EXIT_INSTR_OFFSETS
	.align		4
        /*0024*/ 	.byte	0x04, 0x1c
        /*0026*/ 	.short	(.L_136 - .L_135)


	//   ....[0]....
.L_135:
        /*0028*/ 	.word	0x00000010


	//----- nvinfo : EIATTR_MAX_THREADS
	.align		4
.L_136:
        /*002c*/ 	.byte	0x04, 0x05
        /*002e*/ 	.short	(.L_138 - .L_137)
.L_137:
        /*0030*/ 	.word	0x00000080
        /*0034*/ 	.word	0x00000001
        /*0038*/ 	.word	0x00000001


	//----- nvinfo : EIATTR_CBANK_PARAM_SIZE
	.align		4
.L_138:
        /*003c*/ 	.byte	0x03, 0x19
        /*003e*/ 	.short	0x0438


	//----- nvinfo : EIATTR_PARAM_CBANK
	.align		4
        /*0040*/ 	.byte	0x04, 0x0a
        /*0042*/ 	.short	(.L_140 - .L_139)
	.align		4
.L_139:
        /*0044*/ 	.word	index@(.nv.constant0._ZN7cutlass13device_kernelIN5flash19enable_sm80_to_sm89INS1_16FlashAttnFwdSm80INS1_25CollectiveMainloopFwdSm80ILi4ELi1ELb0EN4cute5tupleIJNS5_1CILi128EEENS7_ILi80EEENS7_ILi64EEEEEELi64ENS_10bfloat16_tEfNS_4arch4Sm80ELb0ELb0ELb1ELb1ELb0ELb0ELb1ELb1EEENS1_21CollectiveEpilogueFwdINS6_IJS8_SA_S9_EEENS6_IJNS7_ILi1EEESI_SI_EEESC_SE_Li128ELb1ELb1ELb1ELb0EEENS1_36VarlenDynamicPersistentTileSchedulerILi128ELi80ELi128ELi128ELb1ELb1ELb0ELb0ELb1ELb1EEEEEEEEEvNT_6ParamsE)
        /*0048*/ 	.short	0x0210
        /*004a*/ 	.short	0x0438


	//----- nvinfo : EIATTR_SW_WAR
	.align		4
.L_140:
        /*004c*/ 	.byte	0x04, 0x36
        /*004e*/ 	.short	(.L_142 - .L_141)
.L_141:
        /*0050*/ 	.word	0x00000008
.L_142:


//--------------------- .nv.info._ZN7cutlass13device_kernelIN5flash19enable_sm80_to_sm89INS1_16FlashAttnFwdSm80INS1_25CollectiveMainloopFwdSm80ILi4ELi1ELb0EN4cute5tupleIJNS5_1CILi128EEENS7_ILi80EEENS7_ILi64EEEEEELi64ENS_10bfloat16_tEfNS_4arch4Sm80ELb0ELb0ELb1ELb1ELb0ELb1ELb1ELb1EEENS1_21CollectiveEpilogueFwdINS6_IJS8_SA_S9_EEENS6_IJNS7_ILi1EEESI_SI_EEESC_SE_Li128ELb1ELb1ELb1ELb0EEENS1_36VarlenDynamicPersistentTileSchedulerILi128ELi80ELi128ELi128ELb1ELb1ELb0ELb0ELb1ELb1EEEEEEEEEvNT_6ParamsE --------------------------
	.section	.nv.info._ZN7cutlass13device_kernelIN5flash19enable_sm80_to_sm89INS1_16FlashAttnFwdSm80INS1_25CollectiveMainloopFwdSm80ILi4ELi1ELb0EN4cute5tupleIJNS5_1CILi128EEENS7_ILi80EEENS7_ILi64EEEEEELi64ENS_10bfloat16_tEfNS_4arch4Sm80ELb0ELb0ELb1ELb1ELb0ELb1ELb1ELb1EEENS1_21CollectiveEpilogueFwdINS6_IJS8_SA_S9_EEENS6_IJNS7_ILi1EEESI_SI_EEESC_SE_Li128ELb1ELb1ELb1ELb0EEENS1_36VarlenDynamicPersistentTileSchedulerILi128ELi80ELi128ELi128ELb1ELb1ELb0ELb0ELb1ELb1EEEEEEEEEvNT_6ParamsE,"",@"SHT_CUDA_INFO"
	.sectionflags	@""
	.align	4


	//----- nvinfo : EIATTR_CUDA_API_VERSION
	.align		4
        /*0000*/ 	.byte	0x04, 0x37
        /*0002*/ 	.short	(.L_144 - .L_143)
.L_143:
        /*0004*/ 	.word	0x00000082


	//----- nvinfo : EIATTR_KPARAM_INFO
	.align		4
.L_144:
        /*0008*/ 	.byte	0x04, 0x17
        /*000a*/ 	.short	(.L_146 - .L_145)
.L_145:
        /*000c*/ 	.word	0x00000000
        /*0010*/ 	.short	0x0000
        /*0012*/ 	.short	0x0000
        /*0014*/ 	.byte	0x00, 0xf0, 0xe1, 0x10


	//----- nvinfo : EIATTR_SPARSE_MMA_MASK
	.align		4
.L_146:
        /*0018*/ 	.byte	0x03, 0x50
        /*001a*/ 	.short	0x0000


	//----- nvinfo : EIATTR_MAXREG_COUNT
	.align		4
        /*001c*/ 	.byte	0x03, 0x1b
        /*001e*/ 	.short	0x00ff


	//----- nvinfo : EIATTR_MERCURY_ISA_VERSION
	.align		4
        /*0020*/ 	.byte	0x03, 0x5f
        /*0022*/ 	.short	0x0101


	//----- nvinfo : EIATTR_EXIT_INSTR_OFFSETS
	.align		4
        /*0024*/ 	.byte	0x04, 0x1c
        /*0026*/ 	.short	(.L_148 - .L_147)


	//   ....[0]....
.L_147:
        /*0028*/ 	.word	0x00000010


	//----- nvinfo : EIATTR_MAX_THREADS
	.align		4
.L_148:
        /*002c*/ 	.byte	0x04, 0x05
        /*002e*/ 	.short	(.L_150 - .L_149)
.L_149:
        /*0030*/ 	.word	0x00000080
        /*0034*/ 	.word	0x00000001
        /*0038*/ 	.word	0x00000001


	//----- nvinfo : EIATTR_CBANK_PARAM_SIZE
	.align		4
.L_150:
        /*003c*/ 	.byte	0x03, 0x19
        /*003e*/ 	.short	0x0438


	//----- nvinfo : EIATTR_PARAM_CBANK
	.align		4
        /*0040*/ 	.byte	0x04, 0x0a
        /*0042*/ 	.short	(.L_152 - .L_151)
	.align		4
.L_151:
        /*0044*/ 	.word	index@(.nv.constant0._ZN7cutlass13device_kernelIN5flash19enable_sm80_to_sm89INS1_16FlashAttnFwdSm80INS1_25CollectiveMainloopFwdSm80ILi4ELi1ELb0EN4cute5tupleIJNS5_1CILi128EEENS7_ILi80EEENS7_ILi64EEEEEELi64ENS_10bfloat16_tEfNS_4arch4Sm80ELb0ELb0ELb1ELb1ELb0ELb1ELb1ELb1EEENS1_21CollectiveEpilogueFwdINS6_IJS8_SA_S9_EEENS6_IJNS7_ILi1EEESI_SI_EEESC_SE_Li128ELb1ELb1ELb1ELb0EEENS1_36VarlenDynamicPersistentTileSchedulerILi128ELi80ELi128ELi128ELb1ELb1ELb0ELb0ELb1ELb1EEEEEEEEEvNT_6ParamsE)
        /*0048*/ 	.short	0x0210
        /*004a*/ 	.short	0x0438


	//----- nvinfo : EIATTR_SW_WAR
	.align		4
.L_152:
        /*004c*/ 	.byte	0x04, 0x36
        /*004e*/ 	.short	(.L_154 - .L_153)
.L_153:
        /*0050*/ 	.word	0x00000008
.L_154:


//--------------------- .nv.info._ZN7cutlass13device_kernelIN5flash19enable_sm80_to_sm89INS1_16FlashAttnFwdSm80INS1_25CollectiveMainloopFwdSm80ILi4ELi1ELb0EN4cute5tupleIJNS5_1CILi128EEENS7_ILi96EEENS7_ILi64EEEEEELi64ENS_10bfloat16_tEfNS_4arch4Sm80ELb0ELb1ELb1ELb0ELb0ELb0ELb1ELb1EEENS1_21CollectiveEpilogueFwdINS6_IJS8_SA_S9_EEENS6_IJNS7_ILi1EEESI_SI_EEESC_SE_Li128ELb0ELb1ELb1ELb0EEENS1_19SingleTileSchedulerILb0ELb1ELb1ELi128EEEEEEEEEvNT_6ParamsE --------------------------
	.section	.nv.info._ZN7cutlass13device_kernelIN5flash19enable_sm80_to_sm89INS1_16FlashAttnFwdSm80INS1_25CollectiveMainloopFwdSm80ILi4ELi1ELb0EN4cute5tupleIJNS5_1CILi128EEENS7_ILi96EEENS7_ILi64EEEEEELi64ENS_10bfloat16_tEfNS_4arch4Sm80ELb0ELb1ELb1ELb0ELb0ELb0ELb1ELb1EEENS1_21CollectiveEpilogueFwdINS6_IJS8_SA_S9_EEENS6_IJNS7_ILi1EEESI_SI_EEESC_SE_Li128ELb0ELb1ELb1ELb0EEENS1_19SingleTileSchedulerILb0ELb1ELb1ELi128EEEEEEEEEvNT_6ParamsE,"",@"SHT_CUDA_INFO"
	.sectionflags	@""
	.align	4


	//----- nvinfo : EIATTR_CUDA_API_VERSION
	.align		4
        /*0000*/ 	.byte	0x04, 0x37
        /*0002*/ 	.short	(.L_156 - .L_155)
.L_155:
        /*0004*/ 	.word	0x00000082


	//----- nvinfo : EIATTR_KPARAM_INFO
	.align		4
.L_156:
        /*0008*/ 	.byte	0x04, 0x17
        /*000a*/ 	.short	(.L_158 - .L_157)
.L_157:
        /*000c*/ 	.word	0x00000000
        /*0010*/ 	.short	0x0000
        /*0012*/ 	.short	0x0000
        /*0014*/ 	.byte	0x00, 0xf0, 0x61, 0x10


	//----- nvinfo : EIATTR_SPARSE_MMA_MASK
	.align		4
.L_158:
        /*0018*/ 	.byte	0x03, 0x50
        /*001a*/ 	.short	0x0000


	//----- nvinfo : EIATTR_MAXREG_COUNT
	.align		4
        /*001c*/ 	.byte	0x03, 0x1b
        /*001e*/ 	.short	0x00ff


	//----- nvinfo : EIATTR_MERCURY_ISA_VERSION
	.align		4
        /*0020*/ 	.byte	0x03, 0x5f
        /*0022*/ 	.short	0x0101


	//----- nvinfo : EIATTR_EXIT_INSTR_OFFSETS
	.align		4
        /*0024*/ 	.byte	0x04, 0x1c
        /*0026*/ 	.short	(.L_160 - .L_159)


	//   ....[0]....
.L_159:
        /*0028*/ 	.word	0x00000010


	//----- nvinfo : EIATTR_MAX_THREADS
	.align		4
.L_160:
        /*002c*/ 	.byte	0x04, 0x05
        /*002e*/ 	.short	(.L_162 - .L_161)
.L_161:
        /*0030*/ 	.word	0x00000080
        /*0034*/ 	.word	0x00000001
        /*0038*/ 	.word	0x00000001


	//----- nvinfo : EIATTR_CBANK_PARAM_SIZE
	.align		4
.L_162:
        /*003c*/ 	.byte	0x03, 0x19
        /*003e*/ 	.short	0x0418


	//----- nvinfo : EIATTR_PARAM_CBANK
	.align		4
        /*0040*/ 	.byte	0x04, 0x0a
        /*0042*/ 	.short	(.L_164 - .L_163)
	.align		4
.L_163:
        /*0044*/ 	.word	index@(.nv.constant0._ZN7cutlass13device_kernelIN5flash19enable_sm80_to_sm89INS1_16FlashAttnFwdSm80INS1_25CollectiveMainloopFwdSm80ILi4ELi1ELb0EN4cute5tupleIJNS5_1CILi128EEENS7_ILi96EEENS7_ILi64EEEEEELi64ENS_10bfloat16_tEfNS_4arch4Sm80ELb0ELb1ELb1ELb0ELb0ELb0ELb1ELb1EEENS1_21CollectiveEpilogueFwdINS6_IJS8_SA_S9_EEENS6_IJNS7_ILi1EEESI_SI_EEESC_SE_Li128ELb0ELb1ELb1ELb0EEENS1_19SingleTileSchedulerILb0ELb1ELb1ELi128EEEEEEEEEvNT_6ParamsE)
        /*0048*/ 	.short	0x0210
        /*004a*/ 	.short	0x0418


	//----- nvinfo : EIATTR_SW_WAR
	.align		4
.L_164:
        /*004c*/ 	.byte	0x04, 0x36
        /*004e*/ 	.short	(.L_166 - .L_165)
.L_165:
        /*0050*/ 	.word	0x00000008
.L_166:


//--------------------- .nv.info._ZN7cutlass13device_kernelIN5flash19enable_sm80_to_sm89INS1_16FlashAttnFwdSm80INS1_25CollectiveMainloopFwdSm80ILi4ELi1ELb0EN4cute5tupleIJNS5_1CILi128EEENS7_ILi80EEENS7_ILi64EEEEEELi64ENS_10bfloat16_tEfNS_4arch4Sm80ELb0ELb1ELb1ELb1ELb0ELb0ELb1ELb1EEENS1_21CollectiveEpilogueFwdINS6_IJS8_SA_S9_EEENS6_IJNS7_ILi1EEESI_SI_EEESC_SE_Li128ELb1ELb1ELb1ELb0EEENS1_36VarlenDynamicPersistentTileSchedulerILi128ELi80ELi128ELi128ELb1ELb1ELb0ELb1ELb0ELb1EEEEEEEEEvNT_6ParamsE --------------------------
	.section	.nv.info._ZN7cutlass13device_kernelIN5flash19enable_sm80_to_sm89INS1_16FlashAttnFwdSm80INS1_25CollectiveMainloopFwdSm80ILi4ELi1ELb0EN4cute5tupleIJNS5_1CILi128EEENS7_ILi80EEENS7_ILi64EEEEEELi64ENS_10bfloat16_tEfNS_4arch4Sm80ELb0ELb1ELb1ELb1ELb0ELb0ELb1ELb1EEENS1_21CollectiveEpilogueFwdINS6_IJS8_SA_S9_EEENS6_IJNS7_ILi1EEESI_SI_EEESC_SE_Li128ELb1ELb1ELb1ELb0EEENS1_36VarlenDynamicPersistentTileSchedulerILi128ELi80ELi128ELi128ELb1ELb1ELb0ELb1ELb0ELb1EEEEEEEEEvNT_6ParamsE,"",@"SHT_CUDA_INFO"
	.sectionflags	@""
	.align	4


	//----- nvinfo : EIATTR_CUDA_API_VERSION
	.align		4
        /*0000*/ 	.byte	0x04, 0x37
        /*0002*/ 	.short	(.L_168 - .L_167)
.L_167:
        /*0004*/ 	.word	0x00000082


	//----- nvinfo : EIATTR_KPARAM_INFO
	.align		4
.L_168:
        /*0008*/ 	.byte	0x04, 0x17
        /*000a*/ 	.short	(.L_170 - .L_169)
.L_169:
        /*000c*/ 	.word	0x00000000
        /*0010*/ 	.short	0x0000
        /*0012*/ 	.short	0x0000
        /*0014*/ 	.byte	0x00, 0xf0, 0xe1, 0x10


	//----- nvinfo : EIATTR_SPARSE_MMA_MASK
	.align		4
.L_170:
        /*0018*/ 	.byte	0x03, 0x50
        /*001a*/ 	.short	0x0000


	//----- nvinfo : EIATTR_MAXREG_COUNT
	.align		4
        /*001c*/ 	.byte	0x03, 0x1b
        /*001e*/ 	.short	0x00ff


	//----- nvinfo : EIATTR_MERCURY_ISA_VERSION
	.align		4
        /*0020*/ 	.byte	0x03, 0x5f
        /*0022*/ 	.short	0x0101


	//----- nvinfo : EIATTR_EXIT_INSTR_OFFSETS
	.align		4
        /*0024*/ 	.byte	0x04, 0x1c
        /*0026*/ 	.short	(.L_172 - .L_171)


	//   ....[0]....
.L_171:
        /*0028*/ 	.word	0x00000010


	//----- nvinfo : EIATTR_MAX_THREADS
	.align		4
.L_172:
        /*002c*/ 	.byte	0x04, 0x05
        /*002e*/ 	.short	(.L_174 - .L_173)
.L_173:
        /*0030*/ 	.word	0x00000080
        /*0034*/ 	.word	0x00000001
        /*0038*/ 	.word	0x00000001


	//----- nvinfo : EIATTR_CBANK_PARAM_SIZE
	.align		4
.L_174:
        /*003c*/ 	.byte	0x03, 0x19
        /*003e*/ 	.short	0x0438


	//----- nvinfo : EIATTR_PARAM_CBANK
	.align		4
        /*0040*/ 	.byte	0x04, 0x0a
        /*0042*/ 	.short	(.L_176 - .L_175)
	.align		4
.L_175:
        /*0044*/ 	.word	index@(.nv.constant0._ZN7cutlass13device_kernelIN5flash19enable_sm80_to_sm89INS1_16FlashAttnFwdSm80INS1_25CollectiveMainloopFwdSm80ILi4ELi1ELb0EN4cute5tupleIJNS5_1CILi128EEENS7_ILi80EEENS7_ILi64EEEEEELi64ENS_10bfloat16_tEfNS_4arch4Sm80ELb0ELb1ELb1ELb1ELb0ELb0ELb1ELb1EEENS1_21CollectiveEpilogueFwdINS6_IJS8_SA_S9_EEENS6_IJNS7_ILi1EEESI_SI_EEESC_SE_Li128ELb1ELb1ELb1ELb0EEENS1_36VarlenDynamicPersistentTileSchedulerILi128ELi80ELi128ELi128ELb1ELb1ELb0ELb1ELb0ELb1EEEEEEEEEvNT_6ParamsE)
        /*0048*/ 	.short	0x0210
        /*004a*/ 	.short	0x0438


	//----- nvinfo : EIATTR_SW_WAR
	.align		4
.L_176:
        /*004c*/ 	.byte	0x04, 0x36
        /*004e*/ 	.short	(.L_178 - .L_177)
.L_177:
        /*0050*/ 	.word	0x00000008
.L_178:


//--------------------- .nv.info._ZN7cutlass13device_kernelIN5flash19enable_sm80_to_sm89INS1_16FlashAttnFwdSm80INS1_25CollectiveMainloopFwdSm80ILi4ELi1ELb0EN4cute5tupleIJNS5_1CILi128EEENS7_ILi80EEENS7_ILi64EEEEEELi64ENS_10bfloat16_tEfNS_4arch4Sm80ELb0ELb1ELb1ELb1ELb0ELb1ELb1ELb1EEENS1_21CollectiveEpilogueFwdINS6_IJS8_SA_S9_EEENS6_IJNS7_ILi1EEESI_SI_EEESC_SE_Li128ELb1ELb1ELb1ELb0EEENS1_36VarlenDynamicPersistentTileSchedulerILi128ELi80ELi128ELi128ELb1ELb1ELb0ELb1ELb0ELb1EEEEEEEEEvNT_6ParamsE --------------------------
	.section	.nv.info._ZN7cutlass13device_kernelIN5flash19enable_sm80_to_sm89INS1_16FlashAttnFwdSm80INS1_25CollectiveMainloopFwdSm80ILi4ELi1ELb0EN4cute5tupleIJNS5_1CILi128EEENS7_ILi80EEENS7_ILi64EEEEEELi64ENS_10bfloat16_tEfNS_4arch4Sm80ELb0ELb1ELb1ELb1ELb0ELb1ELb1ELb1EEENS1_21CollectiveEpilogueFwdINS6_IJS8_SA_S9_EEENS6_IJNS7_ILi1EEESI_SI_EEESC_SE_Li128ELb1ELb1ELb1ELb0EEENS1_36VarlenDynamicPersistentTileSchedulerILi128ELi80ELi128ELi128ELb1ELb1ELb0ELb1ELb0ELb1EEEEEEEEEvNT_6ParamsE,"",@"SHT_CUDA_INFO"
	.sectionflags	@""
	.align	4


	//----- nvinfo : EIATTR_CUDA_API_VERSION
	.align		4
        /*0000*/ 	.byte	0x04, 0x37
        /*0002*/ 	.short	(.L_180 - .L_179)
.L_179:
        /*0004*/ 	.word	0x00000082


	//----- nvinfo : EIATTR_KPARAM_INFO
	.align		4
.L_180:
        /*0008*/ 	.byte	0x04, 0x17
        /*000a*/ 	.short	(.L_182 - .L_181)
.L_181:
        /*000c*/ 	.word	0x00000000
        /*0010*/ 	.short	0x0000
        /*0012*/ 	.short	0x0000
        /*0014*/ 	.byte	0x00, 0xf0, 0xe1, 0x10


	//----- nvinfo : EIATTR_SPARSE_MMA_MASK
	.align		4
.L_182:
        /*0018*/ 	.byte	0x03, 0x50
        /*001a*/ 	.short	0x0000


	//----- nvinfo : EIATTR_MAXREG_COUNT
	.align		4
        /*001c*/ 	.byte	0x03, 0x1b
        /*001e*/ 	.short	0x00ff


	//----- nvinfo : EIATTR_MERCURY_ISA_VERSION
	.align		4
        /*0020*/ 	.byte	0x03, 0x5f
        /*0022*/ 	.short	0x0101


	//----- nvinfo : EIATTR_EXIT_INSTR_OFFSETS
	.align		4
        /*0024*/ 	.byte	0x04, 0x1c
        /*0026*/ 	.short	(.L_184 - .L_183)


	//   ....[0]....
.L_183:
        /*0028*/ 	.word	0x00000010


	//----- nvinfo : EIATTR_MAX_THREADS
	.align		4
.L_184:
        /*002c*/ 	.byte	0x04, 0x05
        /*002e*/ 	.short	(.L_186 - .L_185)
.L_185:
        /*0030*/ 	.word	0x00000080
        /*0034*/ 	.word	0x00000001
        /*0038*/ 	.word	0x00000001


	//----- nvinfo : EIATTR_CBANK_PARAM_SIZE
	.align		4
.L_186:
        /*003c*/ 	.byte	0x03, 0x19
        /*003e*/ 	.short	0x0438


	//----- nvinfo : EIATTR_PARAM_CBANK
	.align		4
        /*0040*/ 	.byte	0x04, 0x0a
        /*0042*/ 	.short	(.L_188 - .L_187)
	.align		4
.L_187:
        /*0044*/ 	.word	index@(.nv.constant0._ZN7cutlass13device_kernelIN5flash19enable_sm80_to_sm89INS1_16FlashAttnFwdSm80INS1_25CollectiveMainloopFwdSm80ILi4ELi1ELb0EN4cute5tupleIJNS5_1CILi128EEENS7_ILi80EEENS7_ILi64EEEEEELi64ENS_10bfloat16_tEfNS_4arch4Sm80ELb0ELb1ELb1ELb1ELb0ELb1ELb1ELb1EEENS1_21CollectiveEpilogueFwdINS6_IJS8_SA_S9_EEENS6_IJNS7_ILi1EEESI_SI_EEESC_SE_Li128ELb1ELb1ELb1ELb0EEENS1_36VarlenDynamicPersistentTileSchedulerILi128ELi80ELi128ELi128ELb1ELb1ELb0ELb1ELb0ELb1EEEEEEEEEvNT_6ParamsE)
        /*0048*/ 	.short	0x0210
        /*004a*/ 	.short	0x0438


	//----- nvinfo : EIATTR_SW_WAR
	.align		4
.L_188:
        /*004c*/ 	.byte	0x04, 0x36
        /*004e*/ 	.short	(.L_190 - .L_189)
.L_189:
        /*0050*/ 	.word	0x00000008
.L_190:


//--------------------- .nv.info._ZN7cutlass13device_kernelIN5flash19enable_sm80_to_sm89INS1_16FlashAttnFwdSm80INS1_25CollectiveMainloopFwdSm80ILi4ELi1ELb0EN4cute5tupleIJNS5_1CILi128EEENS7_ILi112EEENS7_ILi64EEEEEELi64ENS_10bfloat16_tEfNS_4arch4Sm80ELb1ELb0ELb1ELb0ELb0ELb0ELb1ELb1EEENS1_21CollectiveEpilogueFwdINS6_IJS8_SA_S9_EEENS6_IJNS7_ILi1EEESI_SI_EEESC_SE_Li128ELb0ELb1ELb1ELb0EEENS1_30DynamicPersistentTileSchedulerILi128ELi128ELb1ELb1ELb0EEEEEEEEEvNT_6ParamsE --------------------------
	.section	.nv.info._ZN7cutlass13device_kernelIN5flash19enable_sm80_to_sm89INS1_16FlashAttnFwdSm80INS1_25CollectiveMainloopFwdSm80ILi4ELi1ELb0EN4cute5tupleIJNS5_1CILi128EEENS7_ILi112EEENS7_ILi64EEEEEELi64ENS_10bfloat16_tEfNS_4arch4Sm80ELb1ELb0ELb1ELb0ELb0ELb0ELb1ELb1EEENS1_21CollectiveEpilogueFwdINS6_IJS8_SA_S9_EEENS6_IJNS7_ILi1EEESI_SI_EEESC_SE_Li128ELb0ELb1ELb1ELb0EEENS1_30DynamicPersistentTileSchedulerILi128ELi128ELb1ELb1ELb0EEEEEEEEEvNT_6ParamsE,"",@"SHT_CUDA_INFO"
	.sectionflags	@""
	.align	4


	//----- nvinfo : EIATTR_CUDA_API_VERSION
	.align		4
        /*0000*/ 	.byte	0x04, 0x37
        /*0002*/ 	.short	(.L_192 - .L_191)
.L_191:
        /*0004*/ 	.word	0x00000082


	//----- nvinfo : EIATTR_KPARAM_INFO
	.align		4
.L_192:
        /*0008*/ 	.byte	0x04, 0x17
        /*000a*/ 	.short	(.L_194 - .L_193)
.L_193:
        /*000c*/ 	.word	0x00000000
        /*0010*/ 	.short	0x0000
        /*0012*/ 	.short	0x0000
        /*0014*/ 	.byte	0x00, 0xf0, 0xa1, 0x10


	//----- nvinfo : EIATTR_SPARSE_MMA_MASK
	.align		4
.L_194:
        /*0018*/ 	.byte	0x03, 0x50
        /*001a*/ 	.short	0x0000


	//----- nvinfo : EIATTR_MAXREG_COUNT
	.align		4
        /*001c*/ 	.byte	0x03, 0x1b
        /*001e*/ 	.short	0x00ff


	//----- nvinfo : EIATTR_MERCURY_ISA_VERSION
	.align		4
        /*0020*/ 	.byte	0x03, 0x5f
        /*0022*/ 	.short	0x0101


	//----- nvinfo : EIATTR_EXIT_INSTR_OFFSETS
	.align		4
        /*0024*/ 	.byte	0x04, 0x1c
        /*0026*/ 	.short	(.L_196 - .L_195)


	//   ....[0]....
.L_195:
        /*0028*/ 	.word	0x00000010


	//----- nvinfo : EIATTR_MAX_THREADS
	.align		4
.L_196:
        /*002c*/ 	.byte	0x04, 0x05
        /*002e*/ 	.short	(.L_198 - .L_197)
.L_197:
        /*0030*/ 	.word	0x00000080
        /*0034*/ 	.word	0x00000001
        /*0038*/ 	.word	0x00000001


	//----- nvinfo : EIATTR_CBANK_PARAM_SIZE
	.align		4
.L_198:
        /*003c*/ 	.byte	0x03, 0x19
        /*003e*/ 	.short	0x0428


	//----- nvinfo : EIATTR_PARAM_CBANK
	.align		4
        /*0040*/ 	.byte	0x04, 0x0a
        /*0042*/ 	.short	(.L_200 - .L_199)
	.align		4
.L_199:
        /*0044*/ 	.word	index@(.nv.constant0._ZN7cutlass13device_kernelIN5flash19enable_sm80_to_sm89INS1_16FlashAttnFwdSm80INS1_25CollectiveMainloopFwdSm80ILi4ELi1ELb0EN4cute5tupleIJNS5_1CILi128EEENS7_ILi112EEENS7_ILi64EEEEEELi64ENS_10bfloat16_tEfNS_4arch4Sm80ELb1ELb0ELb1ELb0ELb0ELb0ELb1ELb1EEENS1_21CollectiveEpilogueFwdINS6_IJS8_SA_S9_EEENS6_IJNS7_ILi1EEESI_SI_EEESC_SE_Li128ELb0ELb1ELb1ELb0EEENS1_30DynamicPersistentTileSchedulerILi128ELi128ELb1ELb1ELb0EEEEEEEEEvNT_6ParamsE)
        /*0048*/ 	.short	0x0210
        /*004a*/ 	.short	0x0428


	//----- nvinfo : EIATTR_SW_WAR
	.align		4
.L_200:
        /*004c*/ 	.byte	0x04, 0x36
        /*004e*/ 	.short	(.L_202 - .L_201)
.L_201:
        /*0050*/ 	.word	0x00000008
.L_202:


//--------------------- .nv.info._ZN7cutlass13device_kernelIN5flash19enable_sm80_to_sm89INS1_16FlashAttnFwdSm80INS1_25CollectiveMainloopFwdSm80ILi4ELi1ELb0EN4cute5tupleIJNS5_1CILi128EEENS7_ILi80EEENS7_ILi64EEEEEELi64ENS_10bfloat16_tEfNS_4arch4Sm80ELb1ELb0ELb1ELb1ELb0ELb0ELb1ELb1EEENS1_21CollectiveEpilogueFwdINS6_IJS8_SA_S9_EEENS6_IJNS7_ILi1EEESI_SI_EEESC_SE_Li128ELb1ELb1ELb1ELb0EEENS1_36VarlenDynamicPersistentTileSchedulerILi128ELi80ELi128ELi128ELb1ELb1ELb0ELb1ELb1ELb1EEEEEEEEEvNT_6ParamsE --------------------------
	.section	.nv.info._ZN7cutlass13device_kernelIN5flash19enable_sm80_to_sm89INS1_16FlashAttnFwdSm80INS1_25CollectiveMainloopFwdSm80ILi4ELi1ELb0EN4cute5tupleIJNS5_1CILi128EEENS7_ILi80EEENS7_ILi64EEEEEELi64ENS_10bfloat16_tEfNS_4arch4Sm80ELb1ELb0ELb1ELb1ELb0ELb0ELb1ELb1EEENS1_21CollectiveEpilogueFwdINS6_IJS8_SA_S9_EEENS6_IJNS7_ILi1EEESI_SI_EEESC_SE_Li128ELb1ELb1ELb1ELb0EEENS1_36VarlenDynamicPersistentTileSchedulerILi128ELi80ELi128ELi128ELb1ELb1ELb0ELb1ELb1ELb1EEEEEEEEEvNT_6ParamsE,"",@"SHT_CUDA_INFO"
	.sectionflags	@""
	.align	4


	//----- nvinfo : EIATTR_CUDA_API_VERSION
	.align		4
        /*0000*/ 	.byte	0x04, 0x37
        /*0002*/ 	.short	(.L_204 - .L_203)
.L_203:
        /*0004*/ 	.word	0x00000082


	//----- nvinfo : EIATTR_KPARAM_INFO
	.align		4
.L_204:
        /*0008*/ 	.byte	0x04, 0x17
        /*000a*/ 	.short	(.L_206 - .L_205)
.L_205:
        /*000c*/ 	.word	0x00000000
        /*0010*/ 	.short	0x0000
        /*0012*/ 	.short	0x0000
        /*0014*/ 	.byte	0x00, 0xf0, 0xe1, 0x10


	//----- nvinfo : EIATTR_SPARSE_MMA_MASK
	.align		4
.L_206:
        /*0018*/ 	.byte	0x03, 0x50
        /*001a*/ 	.short	0x0000


	//----- nvinfo : EIATTR_MAXREG_COUNT
	.align		4
        /*001c*/ 	.byte	0x03, 0x1b
        /*001e*/ 	.short	0x00ff


	//----- nvinfo : EIATTR_MERCURY_ISA_VERSION
	.align		4
        /*0020*/ 	.byte	0x03, 0x5f
        /*0022*/ 	.short	0x0101


	//----- nvinfo : EIATTR_EXIT_INSTR_OFFSETS
	.align		4
        /*0024*/ 	.byte	0x04, 0x1c
        /*0026*/ 	.short	(.L_208 - .L_207)


	//   ....[0]....
.L_207:
        /*0028*/ 	.word	0x00000010


	//----- nvinfo : EIATTR_MAX_THREADS
	.align		4
.L_208:
        /*002c*/ 	.byte	0x04, 0x05
        /*002e*/ 	.short	(.L_210 - .L_209)
.L_209:
        /*0030*/ 	.word	0x00000080
        /*0034*/ 	.word	0x00000001
        /*0038*/ 	.word	0x00000001


	//----- nvinfo : EIATTR_CBANK_PARAM_SIZE
	.align		4
.L_210:
        /*003c*/ 	.byte	0x03, 0x19
        /*003e*/ 	.short	0x0438


	//----- nvinfo : EIATTR_PARAM_CBANK
	.align		4
        /*0040*/ 	.byte	0x04, 0x0a
        /*0042*/ 	.short	(.L_212 - .L_211)
	.align		4
.L_211:
        /*0044*/ 	.word	index@(.nv.constant0._ZN7cutlass13device_kernelIN5flash19enable_sm80_to_sm89INS1_16FlashAttnFwdSm80INS1_25CollectiveMainloopFwdSm80ILi4ELi1ELb0EN4cute5tupleIJNS5_1CILi128EEENS7_ILi80EEENS7_ILi64EEEEEELi64ENS_10bfloat16_tEfNS_4arch4Sm80ELb1ELb0ELb1ELb1ELb0ELb0ELb1ELb1EEENS1_21CollectiveEpilogueFwdINS6_IJS8_SA_S9_EEENS6_IJNS7_ILi1EEESI_SI_EEESC_SE_Li128ELb1ELb1ELb1ELb0EEENS1_36VarlenDynamicPersistentTileSchedulerILi128ELi80ELi128ELi128ELb1ELb1ELb0ELb1ELb1ELb1EEEEEEEEEvNT_6ParamsE)
        /*0048*/ 	.short	0x0210
        /*004a*/ 	.short	0x0438


	//----- nvinfo : EIATTR_SW_WAR
	.align		4
.L_212:
        /*004c*/ 	.byte	0x04, 0x36
        /*004e*/ 	.short	(.L_214 - .L_213)
.L_213:
        /*0050*/ 	.word	0x00000008
.L_214:


//--------------------- .nv.info._ZN7cutlass13device_kernelIN5flash19enable_sm80_to_sm89INS1_16FlashAttnFwdSm80INS1_25CollectiveMainloopFwdSm80ILi4ELi1ELb0EN4cute5tupleIJNS5_1CILi128EEENS7_ILi80EEENS7_ILi64EEEEEELi64ENS_10bfloat16_tEfNS_4arch4Sm80ELb1ELb0ELb1ELb1ELb0ELb1ELb1ELb1EEENS1_21CollectiveEpilogueFwdINS6_IJS8_SA_S9_EEENS6_IJNS7_ILi1EEESI_SI_EEESC_SE_Li128ELb1ELb1ELb1ELb0EEENS1_36VarlenDynamicPersistentTileSchedulerILi128ELi80ELi128ELi128ELb1ELb1ELb0ELb1ELb1ELb1EEEEEEEEEvNT_6ParamsE --------------------------
	.section	.nv.info._ZN7cutlass13device_kernelIN5flash19enable_sm80_to_sm89INS1_16FlashAttnFwdSm80INS1_25CollectiveMainloopFwdSm80ILi4ELi1ELb0EN4cute5tupleIJNS5_1CILi128EEENS7_ILi80EEENS7_ILi64EEEEEELi64ENS_10bfloat16_tEfNS_4arch4Sm80ELb1ELb0ELb1ELb1ELb0ELb1ELb1ELb1EEENS1_21CollectiveEpilogueFwdINS6_IJS8_SA_S9_EEENS6_IJNS7_ILi1EEESI_SI_EEESC_SE_Li128ELb1ELb1ELb1ELb0EEENS1_36VarlenDynamicPersistentTileSchedulerILi128ELi80ELi128ELi128ELb1ELb1ELb0ELb1ELb1ELb1EEEEEEEEEvNT_6ParamsE,"",@"SHT_CUDA_INFO"
	.sectionflags	@""
	.align	4


	//----- nvinfo : EIATTR_CUDA_API_VERSION
	.align		4
        /*0000*/ 	.byte	0x04, 0x37
        /*0002*/ 	.short	(.L_216 - .L_215)
.L_215:
        /*0004*/ 	.word	0x00000082


	//----- nvinfo : EIATTR_KPARAM_INFO
	.align		4
.L_216:
        /*0008*/ 	.byte	0x04, 0x17
        /*000a*/ 	.short	(.L_218 - .L_217)
.L_217:
        /*000c*/ 	.word	0x00000000
        /*0010*/ 	.short	0x0000
        /*0012*/ 	.short	0x0000
        /*0014*/ 	.byte	0x00, 0xf0, 0xe1, 0x10


	//----- nvinfo : EIATTR_SPARSE_MMA_MASK
	.align		4
.L_218:
        /*0018*/ 	.byte	0x03, 0x50
        /*001a*/ 	.short	0x0000


	//----- nvinfo : EIATTR_MAXREG_COUNT
	.align		4
        /*001c*/ 	.byte	0x03, 0x1b
        /*001e*/ 	.short	0x00ff


	//----- nvinfo : EIATTR_MERCURY_ISA_VERSION
	.align		4
        /*0020*/ 	.byte	0x03, 0x5f
        /*0022*/ 	.short	0x0101


	//----- nvinfo : EIATTR_EXIT_INSTR_OFFSETS
	.align		4
        /*0024*/ 	.byte	0x04, 0x1c
        /*0026*/ 	.short	(.L_220 - .L_219)


	//   ....[0]....
.L_219:
        /*0028*/ 	.word	0x00000010


	//----- nvinfo : EIATTR_MAX_THREADS
	.align		4
.L_220:
        /*002c*/ 	.byte	0x04, 0x05
        /*002e*/ 	.short	(.L_222 - .L_221)
.L_221:
        /*0030*/ 	.word	0x00000080
        /*0034*/ 	.word	0x00000001
        /*0038*/ 	.word	0x00000001


	//----- nvinfo : EIATTR_CBANK_PARAM_SIZE
	.align		4
.L_222:
        /*003c*/ 	.byte	0x03, 0x19
        /*003e*/ 	.short	0x0438


	//----- nvinfo : EIATTR_PARAM_CBANK
	.align		4
        /*0040*/ 	.byte	0x04, 0x0a
        /*0042*/ 	.short	(.L_224 - .L_223)
	.align		4
.L_223:
        /*0044*/ 	.word	index@(.nv.constant0._ZN7cutlass13device_kernelIN5flash19enable_sm80_to_sm89INS1_16FlashAttnFwdSm80INS1_25CollectiveMainloopFwdSm80ILi4ELi1ELb0EN4cute5tupleIJNS5_1CILi128EEENS7_ILi80EEENS7_ILi64EEEEEELi64ENS_10bfloat16_tEfNS_4arch4Sm80ELb1ELb0ELb1ELb1ELb0ELb1ELb1ELb1EEENS1_21CollectiveEpilogueFwdINS6_IJS8_SA_S9_EEENS6_IJNS7_ILi1EEESI_SI_EEESC_SE_Li128ELb1ELb1ELb1ELb0EEENS1_36VarlenDynamicPersistentTileSchedulerILi128ELi80ELi128ELi128ELb1ELb1ELb0ELb1ELb1ELb1EEEEEEEEEvNT_6ParamsE)
        /*0048*/ 	.short	0x0210
        /*004a*/ 	.short	0x0438


	//----- nvinfo : EIATTR_SW_WAR
	.align		4
.L_224:
        /*004c*/ 	.byte	0x04, 0x36
        /*004e*/ 	.short	(.L_226 - .L_225)
.L_225:
        /*0050*/ 	.word	0x00000008
.L_226:


//--------------------- .nv.info._ZN7cutlass13device_kernelIN5flash19enable_sm80_to_sm89INS1_16FlashAttnFwdSm80INS1_25CollectiveMainloopFwdSm80ILi4ELi1ELb0EN4cute5tupleIJNS5_1CILi128EEENS7_ILi112EEENS7_ILi64EEEEEELi64ENS_10bfloat16_tEfNS_4arch4Sm80ELb0ELb0ELb0ELb0ELb0ELb0ELb1ELb1EEENS1_21CollectiveEpilogueFwdINS6_IJS8_SA_S9_EEENS6_IJNS7_ILi1EEESI_SI_EEESC_SE_Li128ELb0ELb1ELb1ELb0EEENS1_19SingleTileSchedulerILb0ELb1ELb1ELi128EEEEEEEEEvNT_6ParamsE --------------------------
	.section	.nv.info._ZN7cutlass13device_kernelIN5flash19enable_sm80_to_sm89INS1_16FlashAttnFwdSm80INS1_25CollectiveMainloopFwdSm80ILi4ELi1ELb0EN4cute5tupleIJNS5_1CILi128EEENS7_ILi112EEENS7_ILi64EEEEEELi64ENS_10bfloat16_tEfNS_4arch4Sm80ELb0ELb0ELb0ELb0ELb0ELb0ELb1ELb1EEENS1_21CollectiveEpilogueFwdINS6_IJS8_SA_S9_EEENS6_IJNS7_ILi1EEESI_SI_EEESC_SE_Li128ELb0ELb1ELb1ELb0EEENS1_19SingleTileSchedulerILb0ELb1ELb1ELi128EEEEEEEEEvNT_6ParamsE,"",@"SHT_CUDA_INFO"
	.sectionflags	@""
	.align	4


	//----- nvinfo : EIATTR_CUDA_API_VERSION
	.align		4
        /*0000*/ 	.byte	0x04, 0x37
        /*0002*/ 	.short	(.L_228 - .L_227)
.L_227:
        /*0004*/ 	.word	0x00000082


	//----- nvinfo : EIATTR_KPARAM_INFO
	.align		4
.L_228:
        /*0008*/ 	.byte	0x04, 0x17
        /*000a*/ 	.short	(.L_230 - .L_229)
.L_229:
        /*000c*/ 	.word	0x00000000
        /*0010*/ 	.short	0x0000
        /*0012*/ 	.short	0x0000
        /*0014*/ 	.byte	0x00, 0xf0, 0x61, 0x10


	//----- nvinfo : EIATTR_SPARSE_MMA_MASK
	.align		4
.L_230:
        /*0018*/ 	.byte	0x03, 0x50
        /*001a*/ 	.short	0x0000


	//----- nvinfo : EIATTR_MAXREG_COUNT
	.align		4
        /*001c*/ 	.byte	0x03, 0x1b
        /*001e*/ 	.short	0x00ff


	//----- nvinfo : EIATTR_MERCURY_ISA_VERSION
	.align		4
        /*0020*/ 	.byte	0x03, 0x5f
        /*0022*/ 	.short	0x0101


	//----- nvinfo : EIATTR_EXIT_INSTR_OFFSETS
	.align		4
        /*0024*/ 	.byte	0x04, 0x1c
        /*0026*/ 	.short	(.L_232 - .L_231)


	//   ....[0]....
.L_231:
        /*0028*/ 	.word	0x00000010


	//----- nvinfo : EIATTR_MAX_THREADS
	.align		4
.L_232:
        /*002c*/ 	.byte	0x04, 0x05
        /*002e*/ 	.short	(.L_234 - .L_233)
.L_233:
        /*0030*/ 	.word	0x00000080
        /*0034*/ 	.word	0x00000001
        /*0038*/ 	.word	0x00000001


	//----- nvinfo : EIATTR_CBANK_PARAM_SIZE
	.align		4
.L_234:
        /*003c*/ 	.byte	0x03, 0x19
        /*003e*/ 	.short	0x0418


	//----- nvinfo : EIATTR_PARAM_CBANK
	.align		4
        /*0040*/ 	.byte	0x04, 0x0a
        /*0042*/ 	.short	(.L_236 - .L_235)
	.align		4
.L_235:
        /*0044*/ 	.word	index@(.nv.constant0._ZN7cutlass13device_kernelIN5flash19enable_sm80_to_sm89INS1_16FlashAttnFwdSm80INS1_25CollectiveMainloopFwdSm80ILi4ELi1ELb0EN4cute5tupleIJNS5_1CILi128EEENS7_ILi112EEENS7_ILi64EEEEEELi64ENS_10bfloat16_tEfNS_4arch4Sm80ELb0ELb0ELb0ELb0ELb0ELb0ELb1ELb1EEENS1_21CollectiveEpilogueFwdINS6_IJS8_SA_S9_EEENS6_IJNS7_ILi1EEESI_SI_EEESC_SE_Li128ELb0ELb1ELb1ELb0EEENS1_19SingleTileSchedulerILb0ELb1ELb1ELi128EEEEEEEEEvNT_6ParamsE)
        /*0048*/ 	.short	0x0210
        /*004a*/ 	.short	0x0418


	//----- nvinfo : EIATTR_SW_WAR
	.align		4
.L_236:
        /*004c*/ 	.byte	0x04, 0x36
        /*004e*/ 	.short	(.L_238 - .L_237)
.L_237:
        /*0050*/ 	.word	0x00000008
.L_238:


//--------------------- .nv.info._ZN7cutlass13device_kernelIN5flash19enable_sm80_to_sm89INS1_16FlashAttnFwdSm80INS1_25CollectiveMainloopFwdSm80ILi4ELi1ELb0EN4cute5tupleIJNS5_1CILi128EEENS7_ILi80EEENS7_ILi64EEEEEELi64ENS_10bfloat16_tEfNS_4arch4Sm80ELb0ELb0ELb0ELb1ELb0ELb0ELb1ELb1EEENS1_21CollectiveEpilogueFwdINS6_IJS8_SA_S9_EEENS6_IJNS7_ILi1EEESI_SI_EEESC_SE_Li128ELb1ELb1ELb1ELb0EEENS1_36VarlenDynamicPersistentTileSchedulerILi128ELi80ELi128ELi128ELb1ELb1ELb0ELb0ELb1ELb1EEEEEEEEEvNT_6ParamsE --------------------------
	.section	.nv.info._ZN7cutlass13device_kernelIN5flash19enable_sm80_to_sm89INS1_16FlashAttnFwdSm80INS1_25CollectiveMainloopFwdSm80ILi4ELi1ELb0EN4cute5tupleIJNS5_1CILi128EEENS7_ILi80EEENS7_ILi64EEEEEELi64ENS_10bfloat16_tEfNS_4arch4Sm80ELb0ELb0ELb0ELb1ELb0ELb0ELb1ELb1EEENS1_21CollectiveEpilogueFwdINS6_IJS8_SA_S9_EEENS6_IJNS7_ILi1EEESI_SI_EEESC_SE_Li128ELb1ELb1ELb1ELb0EEENS1_36VarlenDynamicPersistentTileSchedulerILi128ELi80ELi128ELi128ELb1ELb1ELb0ELb0ELb1ELb1EEEEEEEEEvNT_6ParamsE,"",@"SHT_CUDA_INFO"
	.sectionflags	@""
	.align	4


	//----- nvinfo : EIATTR_CUDA_API_VERSION
	.align		4
        /*0000*/ 	.byte	0x04, 0x37
        /*0002*/ 	.short	(.L_240 - .L_239)
.L_239:
        /*0004*/ 	.word	0x00000082


	//----- nvinfo : EIATTR_KPARAM_INFO
	.align		4
.L_240:
        /*0008*/ 	.byte	0x04, 0x17
        /*000a*/ 	.short	(.L_242 - .L_241)
.L_241:
        /*000c*/ 	.word	0x00000000
        /*0010*/ 	.short	0x0000
        /*0012*/ 	.short	0x0000
        /*0014*/ 	.byte	0x00, 0xf0, 0xe1, 0x10


	//----- nvinfo : EIATTR_SPARSE_MMA_MASK
	.align		4
.L_242:
        /*0018*/ 	.byte	0x03, 0x50
        /*001a*/ 	.short	0x0000


	//----- nvinfo : EIATTR_MAXREG_COUNT
	.align		4
        /*001c*/ 	.byte	0x03, 0x1b
        /*001e*/ 	.short	0x00ff


	//----- nvinfo : EIATTR_MERCURY_ISA_VERSION
	.align		4
        /*0020*/ 	.byte	0x03, 0x5f
        /*0022*/ 	.short	0x0101


	//----- nvinfo : EIATTR_EXIT_INSTR_OFFSETS
	.align		4
        /*0024*/ 	.byte	0x04, 0x1c
        /*0026*/ 	.short	(.L_244 - .L_243)


	//   ....[0]....
.L_243:
        /*0028*/ 	.word	0x00000010


	//----- nvinfo : EIATTR_MAX_THREADS
	.align		4
.L_244:
        /*002c*/ 	.byte	0x04, 0x05
        /*002e*/ 	.short	(.L_246 - .L_245)
.L_245:
        /*0030*/ 	.word	0x00000080
        /*0034*/ 	.word	0x00000001
        /*0038*/ 	.word	0x00000001


	//----- nvinfo : EIATTR_CBANK_PARAM_SIZE
	.align		4
.L_246:
        /*003c*/ 	.byte	0x03, 0x19
        /*003e*/ 	.short	0x0438


	//----- nvinfo : EIATTR_PARAM_CBANK
	.align		4
        /*0040*/ 	.byte	0x04, 0x0a
        /*0042*/ 	.short	(.L_248 - .L_247)
	.align		4
.L_247:
        /*0044*/ 	.word	index@(.nv.constant0._ZN7cutlass13device_kernelIN5flash19enable_sm80_to_sm89INS1_16FlashAttnFwdSm80INS1_25CollectiveMainloopFwdSm80ILi4ELi1ELb0EN4cute5tupleIJNS5_1CILi128EEENS7_ILi80EEENS7_ILi64EEEEEELi64ENS_10bfloat16_tEfNS_4arch4Sm80ELb0ELb0ELb0ELb1ELb0ELb0ELb1ELb1EEENS1_21CollectiveEpilogueFwdINS6_IJS8_SA_S9_EEENS6_IJNS7_ILi1EEESI_SI_EEESC_SE_Li128ELb1ELb1ELb1ELb0EEENS1_36VarlenDynamicPersistentTileSchedulerILi128ELi80ELi128ELi128ELb1ELb1ELb0ELb0ELb1ELb1EEEEEEEEEvNT_6ParamsE)
        /*0048*/ 	.short	0x0210
        /*004a*/ 	.short	0x0438


	//----- nvinfo : EIATTR_SW_WAR
	.align		4
.L_248:
        /*004c*/ 	.byte	0x04, 0x36
        /*004e*/ 	.short	(.L_250 - .L_249)
.L_249:
        /*0050*/ 	.word	0x00000008
.L_250:


//--------------------- .nv.info._ZN7cutlass13device_kernelIN5flash19enable_sm80_to_sm89INS1_16FlashAttnFwdSm80INS1_25CollectiveMainloopFwdSm80ILi4ELi1ELb0EN4cute5tupleIJNS5_1CILi128EEENS7_ILi80EEENS7_ILi64EEEEEELi64ENS_10bfloat16_tEfNS_4arch4Sm80ELb0ELb0ELb0ELb1ELb0ELb1ELb1ELb1EEENS1_21CollectiveEpilogueFwdINS6_IJS8_SA_S9_EEENS6_IJNS7_ILi1EEESI_SI_EEESC_SE_Li128ELb1ELb1ELb1ELb0EEENS1_36VarlenDynamicPersistentTileSchedulerILi128ELi80ELi128ELi128ELb1ELb1ELb0ELb0ELb1ELb1EEEEEEEEEvNT_6ParamsE --------------------------
	.section	.nv.info._ZN7cutlass13device_kernelIN5flash19enable_sm80_to_sm89INS1_16FlashAttnFwdSm80INS1_25CollectiveMainloopFwdSm80ILi4ELi1ELb0EN4cute5tupleIJNS5_1CILi128EEENS7_ILi80EEENS7_ILi64EEEEEELi64ENS_10bfloat16_tEfNS_4arch4Sm80ELb0ELb0ELb0ELb1ELb0ELb1ELb1ELb1EEENS1_21CollectiveEpilogueFwdINS6_IJS8_SA_S9_EEENS6_IJNS7_ILi1EEESI_SI_EEESC_SE_Li128ELb1ELb1ELb1ELb0EEENS1_36VarlenDynamicPersistentTileSchedulerILi128ELi80ELi128ELi128ELb1ELb1ELb0ELb0ELb1ELb1EEEEEEEEEvNT_6ParamsE,"",@"SHT_CUDA_INFO"
	.sectionflags	@""
	.align	4


	//----- nvinfo : EIATTR_CUDA_API_VERSION
	.align		4
        /*0000*/ 	.byte	0x04, 0x37
        /*0002*/ 	.short	(.L_252 - .L_251)
.L_251:
        /*0004*/ 	.word	0x00000082


	//----- nvinfo : EIATTR_KPARAM_INFO
	.align		4
.L_252:
        /*0008*/ 	.byte	0x04, 0x17
        /*000a*/ 	.short	(.L_254 - .L_253)
.L_253:
        /*000c*/ 	.word	0x00000000
        /*0010*/ 	.short	0x0000
        /*0012*/ 	.short	0x0000
        /*0014*/ 	.byte	0x00, 0xf0, 0xe1, 0x10


	//----- nvinfo : EIATTR_SPARSE_MMA_MASK
	.align		4
.L_254:
        /*0018*/ 	.byte	0x03, 0x50
        /*001a*/ 	.short	0x0000


	//----- nvinfo : EIATTR_MAXREG_COUNT
	.align		4
        /*001c*/ 	.byte	0x03, 0x1b
        /*001e*/ 	.short	0x00ff


	//----- nvinfo : EIATTR_MERCURY_ISA_VERSION
	.align		4
        /*0020*/ 	.byte	0x03, 0x5f
        /*0022*/ 	.short	0x0101


	//----- nvinfo : EIATTR_EXIT_INSTR_OFFSETS
	.align		4
        /*0024*/ 	.byte	0x04, 0x1c
        /*0026*/ 	.short	(.L_256 - .L_255)


	//   ....[0]....
.L_255:
        /*0028*/ 	.word	0x00000010


	//----- nvinfo : EIATTR_MAX_THREADS
	.align		4
.L_256:
        /*002c*/ 	.byte	0x04, 0x05
        /*002e*/ 	.short	(.L_258 - .L_257)
.L_257:
        /*0030*/ 	.word	0x00000080
        /*0034*/ 	.word	0x00000001
        /*0038*/ 	.word	0x00000001


	//----- nvinfo : EIATTR_CBANK_PARAM_SIZE
	.align		4
.L_258:
        /*003c*/ 	.byte	0x03, 0x19
        /*003e*/ 	.short	0x0438


	//----- nvinfo : EIATTR_PARAM_CBANK
	.align		4
        /*0040*/ 	.byte	0x04, 0x0a
        /*0042*/ 	.short	(.L_260 - .L_259)
	.align		4
.L_259:
        /*0044*/ 	.word	index@(.nv.constant0._ZN7cutlass13device_kernelIN5flash19enable_sm80_to_sm89INS1_16FlashAttnFwdSm80INS1_25CollectiveMainloopFwdSm80ILi4ELi1ELb0EN4cute5tupleIJNS5_1CILi128EEENS7_ILi80EEENS7_ILi64EEEEEELi64ENS_10bfloat16_tEfNS_4arch4Sm80ELb0ELb0ELb0ELb1ELb0ELb1ELb1ELb1EEENS1_21CollectiveEpilogueFwdINS6_IJS8_SA_S9_EEENS6_IJNS7_ILi1EEESI_SI_EEESC_SE_Li128ELb1ELb1ELb1ELb0EEENS1_36VarlenDynamicPersistentTileSchedulerILi128ELi80ELi128ELi128ELb1ELb1ELb0ELb0ELb1ELb1EEEEEEEEEvNT_6ParamsE)
        /*0048*/ 	.short	0x0210
        /*004a*/ 	.short	0x0438


	//----- nvinfo : EIATTR_SW_WAR
	.align		4
.L_260:
        /*004c*/ 	.byte	0x04, 0x36
        /*004e*/ 	.short	(.L_262 - .L_261)
.L_261:
        /*0050*/ 	.word	0x00000008
.L_262:


//--------------------- .nv.info._ZN7cutlass13device_kernelIN5flash19enable_sm80_to_sm89INS1_16FlashAttnFwdSm80INS1_25CollectiveMainloopFwdSm80ILi4ELi1ELb0EN4cute5tupleIJNS5_1CILi128EEENS7_ILi96EEENS7_ILi64EEEEEELi64ENS_10bfloat16_tEfNS_4arch4Sm80ELb0ELb1ELb0ELb0ELb0ELb0ELb1ELb1EEENS1_21CollectiveEpilogueFwdINS6_IJS8_SA_S9_EEENS6_IJNS7_ILi1EEESI_SI_EEESC_SE_Li128ELb0ELb1ELb1ELb0EEENS1_19SingleTileSchedulerILb0ELb1ELb1ELi128EEEEEEEEEvNT_6ParamsE --------------------------
	.section	.nv.info._ZN7cutlass13device_kernelIN5flash19enable_sm80_to_sm89INS1_16FlashAttnFwdSm80INS1_25CollectiveMainloopFwdSm80ILi4ELi1ELb0EN4cute5tupleIJNS5_1CILi128EEENS7_ILi96EEENS7_ILi64EEEEEELi64ENS_10bfloat16_tEfNS_4arch4Sm80ELb0ELb1ELb0ELb0ELb0ELb0ELb1ELb1EEENS1_21CollectiveEpilogueFwdINS6_IJS8_SA_S9_EEENS6_IJNS7_ILi1EEESI_SI_EEESC_SE_Li128ELb0ELb1ELb1ELb0EEENS1_19SingleTileSchedulerILb0ELb1ELb1ELi128EEEEEEEEEvNT_6ParamsE,"",@"SHT_CUDA_INFO"
	.sectionflags	@""
	.align	4


	//----- nvinfo : EIATTR_CUDA_API_VERSION
	.align		4
        /*0000*/ 	.byte	0x04, 0x37
        /*0002*/ 	.short	(.L_264 - .L_263)
.L_263:
        /*0004*/ 	.word	0x00000082


	//----- nvinfo : EIATTR_KPARAM_INFO
	.align		4
.L_264:
        /*0008*/ 	.byte	0x04, 0x17
        /*000a*/ 	.short	(.L_266 - .L_265)
.L_265:
        /*000c*/ 	.word	0x00000000
        /*0010*/ 	.short	0x0000
        /*0012*/ 	.short	0x0000
        /*0014*/ 	.byte	0x00, 0xf0, 0x61, 0x10


	//----- nvinfo : EIATTR_SPARSE_MMA_MASK
	.align		4
.L_266:
        /*0018*/ 	.byte	0x03, 0x50
        /*001a*/ 	.short	0x0000


	//----- nvinfo : EIATTR_MAXREG_COUNT
	.align		4
        /*001c*/ 	.byte	0x03, 0x1b
        /*001e*/ 	.short	0x00ff


	//----- nvinfo : EIATTR_MERCURY_ISA_VERSION
	.align		4
        /*0020*/ 	.byte	0x03, 0x5f
        /*0022*/ 	.short	0x0101


	//----- nvinfo : EIATTR_EXIT_INSTR_OFFSETS
	.align		4
        /*0024*/ 	.byte	0x04, 0x1c
        /*0026*/ 	.short	(.L_268 - .L_267)


	//   ....[0]....
.L_267:
        /*0028*/ 	.word	0x00000010


	//----- nvinfo : EIATTR_MAX_THREADS
	.align		4
.L_268:
        /*002c*/ 	.byte	0x04, 0x05
        /*002e*/ 	.short	(.L_270 - .L_269)
.L_269:
        /*0030*/ 	.word	0x00000080
        /*0034*/ 	.word	0x00000001
        /*0038*/ 	.word	0x00000001


	//----- nvinfo : EIATTR_CBANK_PARAM_SIZE
	.align		4
.L_270:
        /*003c*/ 	.byte	0x03, 0x19
        /*003e*/ 	.short	0x0418


	//----- nvinfo : EIATTR_PARAM_CBANK
	.align		4
        /*0040*/ 	.byte	0x04, 0x0a
        /*0042*/ 	.short	(.L_272 - .L_271)
	.align		4
.L_271:
        /*0044*/ 	.word	index@(.nv.constant0._ZN7cutlass13device_kernelIN5flash19enable_sm80_to_sm89INS1_16FlashAttnFwdSm80INS1_25CollectiveMainloopFwdSm80ILi4ELi1ELb0EN4cute5tupleIJNS5_1CILi128EEENS7_ILi96EEENS7_ILi64EEEEEELi64ENS_10bfloat16_tEfNS_4arch4Sm80ELb0ELb1ELb0ELb0ELb0ELb0ELb1ELb1EEENS1_21CollectiveEpilogueFwdINS6_IJS8_SA_S9_EEENS6_IJNS7_ILi1EEESI_SI_EEESC_SE_Li128ELb0ELb1ELb1ELb0EEENS1_19SingleTileSchedulerILb0ELb1ELb1ELi128EEEEEEEEEvNT_6ParamsE)
        /*0048*/ 	.short	0x0210
        /*004a*/ 	.short	0x0418


	//----- nvinfo : EIATTR_SW_WAR
	.align		4
.L_272:
        /*004c*/ 	.byte	0x04, 0x36
        /*004e*/ 	.short	(.L_274 - .L_273)
.L_273:
        /*0050*/ 	.word	0x00000008
.L_274:


//--------------------- .nv.info._ZN7cutlass13device_kernelIN5flash19enable_sm80_to_sm89INS1_16FlashAttnFwdSm80INS1_25CollectiveMainloopFwdSm80ILi4ELi1ELb0EN4cute5tupleIJNS5_1CILi128EEENS7_ILi80EEENS7_ILi64EEEEEELi64ENS_10bfloat16_tEfNS_4arch4Sm80ELb0ELb1ELb0ELb1ELb0ELb0ELb1ELb1EEENS1_21CollectiveEpilogueFwdINS6_IJS8_SA_S9_EEENS6_IJNS7_ILi1EEESI_SI_EEESC_SE_Li128ELb1ELb1ELb1ELb0EEENS1_36VarlenDynamicPersistentTileSchedulerILi128ELi80ELi128ELi128ELb1ELb1ELb0ELb1ELb0ELb1EEEEEEEEEvNT_6ParamsE --------------------------
	.section	.nv.info._ZN7cutlass13device_kernelIN5flash19enable_sm80_to_sm89INS1_16FlashAttnFwdSm80INS1_25CollectiveMainloopFwdSm80ILi4ELi1ELb0EN4cute5tupleIJNS5_1CILi128EEENS7_ILi80EEENS7_ILi64EEEEEELi64ENS_10bfloat16_tEfNS_4arch4Sm80ELb0ELb1ELb0ELb1ELb0ELb0ELb1ELb1EEENS1_21CollectiveEpilogueFwdINS6_IJS8_SA_S9_EEENS6_IJNS7_ILi1EEESI_SI_EEESC_SE_Li128ELb1ELb1ELb1ELb0EEENS1_36VarlenDynamicPersistentTileSchedulerILi128ELi80ELi128ELi128ELb1ELb1ELb0ELb1ELb0ELb1EEEEEEEEEvNT_6ParamsE,"",@"SHT_CUDA_INFO"
	.sectionflags	@""
	.align	4


	//----- nvinfo : EIATTR_CUDA_API_VERSION
	.align		4
        /*0000*/ 	.byte	0x04, 0x37
        /*0002*/ 	.short	(.L_276 - .L_275)
.L_275:
        /*0004*/ 	.word	0x00000082


	//----- nvinfo : EIATTR_KPARAM_INFO
	.align		4
.L_276:
        /*0008*/ 	.byte	0x04, 0x17
        /*000a*/ 	.short	(.L_278 - .L_277)
.L_277:
        /*000c*/ 	.word	0x00000000
        /*0010*/ 	.short	0x0000
        /*0012*/ 	.short	0x0000
        /*0014*/ 	.byte	0x00, 0xf0, 0xe1, 0x10


	//----- nvinfo : EIATTR_SPARSE_MMA_MASK
	.align		4
.L_278:
        /*0018*/ 	.byte	0x03, 0x50
        /*001a*/ 	.short	0x0000


	//----- nvinfo : EIATTR_MAXREG_COUNT
	.align		4
        /*001c*/ 	.byte	0x03, 0x1b
        /*001e*/ 	.short	0x00ff


	//----- nvinfo : EIATTR_MERCURY_ISA_VERSION
	.align		4
        /*0020*/ 	.byte	0x03, 0x5f
        /*0022*/ 	.short	0x0101


	//----- nvinfo : EIATTR_EXIT_INSTR_OFFSETS
	.align		4
        /*0024*/ 	.byte	0x04, 0x1c
        /*0026*/ 	.short	(.L_280 - .L_279)


	//   ....[0]....
.L_279:
        /*0028*/ 	.word	0x00000010


	//----- nvinfo : EIATTR_MAX_THREADS
	.align		4
.L_280:
        /*002c*/ 	.byte	0x04, 0x05
        /*002e*/ 	.short	(.L_282 - .L_281)
.L_281:
        /*0030*/ 	.word	0x00000080
        /*0034*/ 	.word	0x00000001
        /*0038*/ 	.word	0x00000001


	//----- nvinfo : EIATTR_CBANK_PARAM_SIZE
	.align		4
.L_282:
        /*003c*/ 	.byte	0x03, 0x19
        /*003e*/ 	.short	0x0438


	//----- nvinfo : EIATTR_PARAM_CBANK
	.align		4
        /*0040*/ 	.byte	0x04, 0x0a
        /*0042*/ 	.short	(.L_284 - .L_283)
	.align		4
.L_283:
        /*0044*/ 	.word	index@(.nv.constant0._ZN7cutlass13device_kernelIN5flash19enable_sm80_to_sm89INS1_16FlashAttnFwdSm80INS1_25CollectiveMainloopFwdSm80ILi4ELi1ELb0EN4cute5tupleIJNS5_1CILi128EEENS7_ILi80EEENS7_ILi64EEEEEELi64ENS_10bfloat16_tEfNS_4arch4Sm80ELb0ELb1ELb0ELb1ELb0ELb0ELb1ELb1EEENS1_21CollectiveEpilogueFwdINS6_IJS8_SA_S9_EEENS6_IJNS7_ILi1EEESI_SI_EEESC_SE_Li128ELb1ELb1ELb1ELb0EEENS1_36VarlenDynamicPersistentTileSchedulerILi128ELi80ELi128ELi128ELb1ELb1ELb0ELb1ELb0ELb1EEEEEEEEEvNT_6ParamsE)
        /*0048*/ 	.short	0x0210
        /*004a*/ 	.short	0x0438


	//----- nvinfo : EIATTR_SW_WAR
	.align		4
.L_284:
        /*004c*/ 	.byte	0x04, 0x36
        /*004e*/ 	.short	(.L_286 - .L_285)
.L_285:
        /*0050*/ 	.word	0x00000008
.L_286:


//--------------------- .nv.info._ZN7cutlass13device_kernelIN5flash19enable_sm80_to_sm89INS1_16FlashAttnFwdSm80INS1_25CollectiveMainloopFwdSm80ILi4ELi1ELb0EN4cute5tupleIJNS5_1CILi128EEENS7_ILi80EEENS7_ILi64EEEEEELi64ENS_10bfloat16_tEfNS_4arch4Sm80ELb0ELb1ELb0ELb1ELb0ELb1ELb1ELb1EEENS1_21CollectiveEpilogueFwdINS6_IJS8_SA_S9_EEENS6_IJNS7_ILi1EEESI_SI_EEESC_SE_Li128ELb1ELb1ELb1ELb0EEENS1_36VarlenDynamicPersistentTileSchedulerILi128ELi80ELi128ELi128ELb1ELb1ELb0ELb1ELb0ELb1EEEEEEEEEvNT_6ParamsE --------------------------
	.section	.nv.info._ZN7cutlass13device_kernelIN5flash19enable_sm80_to_sm89INS1_16FlashAttnFwdSm80INS1_25CollectiveMainloopFwdSm80ILi4ELi1ELb0EN4cute5tupleIJNS5_1CILi128EEENS7_ILi80EEENS7_ILi64EEEEEELi64ENS_10bfloat16_tEfNS_4arch4Sm80ELb0ELb1ELb0ELb1ELb0ELb1ELb1ELb1EEENS1_21CollectiveEpilogueFwdINS6_IJS8_SA_S9_EEENS6_IJNS7_ILi1EEESI_SI_EEESC_SE_Li128ELb1ELb1ELb1ELb0EEENS1_36VarlenDynamicPersistentTileSchedulerILi128ELi80ELi128ELi128ELb1ELb1ELb0ELb1ELb0ELb1EEEEEEEEEvNT_6ParamsE,"",@"SHT_CUDA_INFO"
	.sectionflags	@""
	.align	4


	//----- nvinfo : EIATTR_CUDA_API_VERSION
	.align		4
        /*0000*/ 	.byte	0x04, 0x37
        /*0002*/ 	.short	(.L_288 - .L_287)
.L_287:
        /*0004*/ 	.word	0x00000082


	//----- nvinfo : EIATTR_KPARAM_INFO
	.align		4
.L_288:
        /*0008*/ 	.byte	0x04, 0x17
        /*000a*/ 	.short	(.L_290 - .L_289)
.L_289:
        /*000c*/ 	.word	0x00000000
        /*0010*/ 	.short	0x0000
        /*0012*/ 	.short	0x0000
        /*0014*/ 	.byte	0x00, 0xf0, 0xe1, 0x10


	//----- nvinfo : EIATTR_SPARSE_MMA_MASK
	.align		4
.L_290:
        /*0018*/ 	.byte	0x03, 0x50
        /*001a*/ 	.short	0x0000


	//----- nvinfo : EIATTR_MAXREG_COUNT
	.align		4
        /*001c*/ 	.byte	0x03, 0x1b
        /*001e*/ 	.short	0x00ff


	//----- nvinfo : EIATTR_MERCURY_ISA_VERSION
	.align		4
        /*0020*/ 	.byte	0x03, 0x5f
        /*0022*/ 	.short	0x0101


	//----- nvinfo : EIATTR_EXIT_INSTR_OFFSETS
	.align		4
        /*0024*/ 	.byte	0x04, 0x1c
        /*0026*/ 	.short	(.L_292 - .L_291)


	//   ....[0]....
.L_291:
        /*0028*/ 	.word	0x00000010


	//----- nvinfo : EIATTR_MAX_THREADS
	.align		4
.L_292:
        /*002c*/ 	.byte	0x04, 0x05
        /*002e*/ 	.short	(.L_294 - .L_293)
.L_293:
        /*0030*/ 	.word	0x00000080
        /*0034*/ 	.word	0x00000001
        /*0038*/ 	.word	0x00000001


	//----- nvinfo : EIATTR_CBANK_PARAM_SIZE
	.align		4
.L_294:
        /*003c*/ 	.byte	0x03, 0x19
        /*003e*/ 	.short	0x0438


	//----- nvinfo : EIATTR_PARAM_CBANK
	.align		4
        /*0040*/ 	.byte	0x04, 0x0a
        /*0042*/ 	.short	(.L_296 - .L_295)
	.align		4
.L_295:
        /*0044*/ 	.word	index@(.nv.constant0._ZN7cutlass13device_kernelIN5flash19enable_sm80_to_sm89INS1_16FlashAttnFwdSm80INS1_25CollectiveMainloopFwdSm80ILi4ELi1ELb0EN4cute5tupleIJNS5_1CILi128EEENS7_ILi80EEENS7_ILi64EEEEEELi64ENS_10bfloat16_tEfNS_4arch4Sm80ELb0ELb1ELb0ELb1ELb0ELb1ELb1ELb1EEENS1_21CollectiveEpilogueFwdINS6_IJS8_SA_S9_EEENS6_IJNS7_ILi1EEESI_SI_EEESC_SE_Li128ELb1ELb1ELb1ELb0EEENS1_36VarlenDynamicPersistentTileSchedulerILi128ELi80ELi128ELi128ELb1ELb1ELb0ELb1ELb0ELb1EEEEEEEEEvNT_6ParamsE)
        /*0048*/ 	.short	0x0210
        /*004a*/ 	.short	0x0438


	//----- nvinfo : EIATTR_SW_WAR
	.align		4
.L_296:
        /*004c*/ 	.byte	0x04, 0x36
        /*004e*/ 	.short	(.L_298 - .L_297)
.L_297:
        /*0050*/ 	.word	0x00000008
.L_298:


//--------------------- .nv.info._ZN7cutlass13device_kernelIN5flash19enable_sm80_to_sm89INS1_16FlashAttnFwdSm80INS1_25CollectiveMainloopFwdSm80ILi4ELi1ELb0EN4cute5tupleIJNS5_1CILi128EEENS7_ILi112EEENS7_ILi64EEEEEELi64ENS_10bfloat16_tEfNS_4arch4Sm80ELb1ELb0ELb0ELb0ELb0ELb0ELb1ELb1EEENS1_21CollectiveEpilogueFwdINS6_IJS8_SA_S9_EEENS6_IJNS7_ILi1EEESI_SI_EEESC_SE_Li128ELb0ELb1ELb1ELb0EEENS1_30DynamicPersistentTileSchedulerILi128ELi128ELb1ELb1ELb0EEEEEEEEEvNT_6ParamsE --------------------------
	.section	.nv.info._ZN7cutlass13device_kernelIN5flash19enable_sm80_to_sm89INS1_16FlashAttnFwdSm80INS1_25CollectiveMainloopFwdSm80ILi4ELi1ELb0EN4cute5tupleIJNS5_1CILi128EEENS7_ILi112EEENS7_ILi64EEEEEELi64ENS_10bfloat16_tEfNS_4arch4Sm80ELb1ELb0ELb0ELb0ELb0ELb0ELb1ELb1EEENS1_21CollectiveEpilogueFwdINS6_IJS8_SA_S9_EEENS6_IJNS7_ILi1EEESI_SI_EEESC_SE_Li128ELb0ELb1ELb1ELb0EEENS1_30DynamicPersistentTileSchedulerILi128ELi128ELb1ELb1ELb0EEEEEEEEEvNT_6ParamsE,"",@"SHT_CUDA_INFO"
	.sectionflags	@""
	.align	4


	//----- nvinfo : EIATTR_CUDA_API_VERSION
	.align		4
        /*0000*/ 	.byte	0x04, 0x37
        /*0002*/ 	.short	(.L_300 - .L_299)
.L_299:
        /*0004*/ 	.word	0x00000082


	//----- nvinfo : EIATTR_KPARAM_INFO
	.align		4
.L_300:
        /*0008*/ 	.byte	0x04, 0x17
        /*000a*/ 	.short	(.L_302 - .L_301)
.L_301:
        /*000c*/ 	.word	0x00000000
        /*0010*/ 	.short	0x0000
        /*0012*/ 	.short	0x0000
        /*0014*/ 	.byte	0x00, 0xf0, 0xa1, 0x10


	//----- nvinfo : EIATTR_SPARSE_MMA_MASK
	.align		4
.L_302:
        /*0018*/ 	.byte	0x03, 0x50
        /*001a*/ 	.short	0x0000


	//----- nvinfo : EIATTR_MAXREG_COUNT
	.align		4
        /*001c*/ 	.byte	0x03, 0x1b
        /*001e*/ 	.short	0x00ff


	//----- nvinfo : EIATTR_MERCURY_ISA_VERSION
	.align		4
        /*0020*/ 	.byte	0x03, 0x5f
        /*0022*/ 	.short	0x0101


	//----- nvinfo : EIATTR_EXIT_INSTR_OFFSETS
	.align		4
        /*0024*/ 	.byte	0x04, 0x1c
        /*0026*/ 	.short	(.L_304 - .L_303)


	//   ....[0]....
.L_303:
        /*0028*/ 	.word	0x00000010


	//----- nvinfo : EIATTR_MAX_THREADS
	.align		4
.L_304:
        /*002c*/ 	.byte	0x04, 0x05
        /*002e*/ 	.short	(.L_306 - .L_305)
.L_305:
        /*0030*/ 	.word	0x00000080
        /*0034*/ 	.word	0x00000001
        /*0038*/ 	.word	0x00000001


	//----- nvinfo : EIATTR_CBANK_PARAM_SIZE
	.align		4
.L_306:
        /*003c*/ 	.byte	0x03, 0x19
        /*003e*/ 	.short	0x0428


	//----- nvinfo : EIATTR_PARAM_CBANK
	.align		4
        /*0040*/ 	.byte	0x04, 0x0a
        /*0042*/ 	.short	(.L_308 - .L_307)
	.align		4
.L_307:
        /*0044*/ 	.word	index@(.nv.constant0._ZN7cutlass13device_kernelIN5flash19enable_sm80_to_sm89INS1_16FlashAttnFwdSm80INS1_25CollectiveMainloopFwdSm80ILi4ELi1ELb0EN4cute5tupleIJNS5_1CILi128EEENS7_ILi112EEENS7_ILi64EEEEEELi64ENS_10bfloat16_tEfNS_4arch4Sm80ELb1ELb0ELb0ELb0ELb0ELb0ELb1ELb1EEENS1_21CollectiveEpilogueFwdINS6_IJS8_SA_S9_EEENS6_IJNS7_ILi1EEESI_SI_EEESC_SE_Li128ELb0ELb1ELb1ELb0EEENS1_30DynamicPersistentTileSchedulerILi128ELi128ELb1ELb1ELb0EEEEEEEEEvNT_6ParamsE)
        /*0048*/ 	.short	0x0210
        /*004a*/ 	.short	0x0428


	//----- nvinfo : EIATTR_SW_WAR
	.align		4
.L_308:
        /*004c*/ 	.byte	0x04, 0x36
        /*004e*/ 	.short	(.L_310 - .L_309)
.L_309:
        /*0050*/ 	.word	0x00000008
.L_310:


//--------------------- .nv.info._ZN7cutlass13device_kernelIN5flash19enable_sm80_to_sm89INS1_16FlashAttnFwdSm80INS1_25CollectiveMainloopFwdSm80ILi4ELi1ELb0EN4cute5tupleIJNS5_1CILi128EEENS7_ILi80EEENS7_ILi64EEEEEELi64ENS_10bfloat16_tEfNS_4arch4Sm80ELb1ELb0ELb0ELb1ELb0ELb0ELb1ELb1EEENS1_21CollectiveEpilogueFwdINS6_IJS8_SA_S9_EEENS6_IJNS7_ILi1EEESI_SI_EEESC_SE_Li128ELb1ELb1ELb1ELb0EEENS1_36VarlenDynamicPersistentTileSchedulerILi128ELi80ELi128ELi128ELb1ELb1ELb0ELb1ELb1ELb1EEEEEEEEEvNT_6ParamsE --------------------------
	.section	.nv.info._ZN7cutlass13device_kernelIN5flash19enable_sm80_to_sm89INS1_16FlashAttnFwdSm80INS1_25CollectiveMainloopFwdSm80ILi4ELi1ELb0EN4cute5tupleIJNS5_1CILi128EEENS7_ILi80EEENS7_ILi64EEEEEELi64ENS_10bfloat16_tEfNS_4arch4Sm80ELb1ELb0ELb0ELb1ELb0ELb0ELb1ELb1EEENS1_21CollectiveEpilogueFwdINS6_IJS8_SA_S9_EEENS6_IJNS7_ILi1EEESI_SI_EEESC_SE_Li128ELb1ELb1ELb1ELb0EEENS1_36VarlenDynamicPersistentTileSchedulerILi128ELi80ELi128ELi128ELb1ELb1ELb0ELb1ELb1ELb1EEEEEEEEEvNT_6ParamsE,"",@"SHT_CUDA_INFO"
	.sectionflags	@""
	.align	4


	//----- nvinfo : EIATTR_CUDA_API_VERSION
	.align		4
        /*0000*/ 	.byte	0x04, 0x37
        /*0002*/ 	.short	(.L_312 - .L_311)
.L_311:
        /*0004*/ 	.word	0x00000082


	//----- nvinfo : EIATTR_KPARAM_INFO
	.align		4
.L_312:
        /*0008*/ 	.byte	0x04, 0x17
        /*000a*/ 	.short	(.L_314 - .L_313)
.L_313:
        /*000c*/ 	.word	0x00000000
        /*0010*/ 	.short	0x0000
        /*0012*/ 	.short	0x0000
        /*0014*/ 	.byte	0x00, 0xf0, 0xe1, 0x10


	//----- nvinfo : EIATTR_SPARSE_MMA_MASK
	.align		4
.L_314:
        /*0018*/ 	.byte	0x03, 0x50
        /*001a*/ 	.short	0x0000


	//----- nvinfo : EIATTR_MAXREG_COUNT
	.align		4
        /*001c*/ 	.byte	0x03, 0x1b
        /*001e*/ 	.short	0x00ff


	//----- nvinfo : EIATTR_MERCURY_ISA_VERSION
	.align		4
        /*0020*/ 	.byte	0x03, 0x5f
        /*0022*/ 	.short	0x0101


	//----- nvinfo : EIATTR_EXIT_INSTR_OFFSETS
	.align		4
        /*0024*/ 	.byte	0x04, 0x1c
        /*0026*/ 	.short	(.L_316 - .L_315)


	//   ....[0]....
.L_315:
        /*0028*/ 	.word	0x00000010


	//----- nvinfo : EIATTR_MAX_THREADS
	.align		4
.L_316:
        /*002c*/ 	.byte	0x04, 0x05
        /*002e*/ 	.short	(.L_318 - .L_317)
.L_317:
        /*0030*/ 	.word	0x00000080
        /*0034*/ 	.word	0x00000001
        /*0038*/ 	.word	0x00000001


	//----- nvinfo : EIATTR_CBANK_PARAM_SIZE
	.align		4
.L_318:
        /*003c*/ 	.byte	0x03, 0x19
        /*003e*/ 	.short	0x0438


	//----- nvinfo : EIATTR_PARAM_CBANK
	.align		4
        /*0040*/ 	.byte	0x04, 0x0a
        /*0042*/ 	.short	(.L_320 - .L_319)
	.align		4
.L_319:
        /*0044*/ 	.word	index@(.nv.constant0._ZN7cutlass13device_kernelIN5flash19enable_sm80_to_sm89INS1_16FlashAttnFwdSm80INS1_25CollectiveMainloopFwdSm80ILi4ELi1ELb0EN4cute5tupleIJNS5_1CILi128EEENS7_ILi80EEENS7_ILi64EEEEEELi64ENS_10bfloat16_tEfNS_4arch4Sm80ELb1ELb0ELb0ELb1ELb0ELb0ELb1ELb1EEENS1_21CollectiveEpilogueFwdINS6_IJS8_SA_S9_EEENS6_IJNS7_ILi1EEESI_SI_EEESC_SE_Li128ELb1ELb1ELb1ELb0EEENS1_36VarlenDynamicPersistentTileSchedulerILi128ELi80ELi128ELi128ELb1ELb1ELb0ELb1ELb1ELb1EEEEEEEEEvNT_6ParamsE)
        /*0048*/ 	.short	0x0210
        /*004a*/ 	.short	0x0438


	//----- nvinfo : EIATTR_SW_WAR
	.align		4
.L_320:
        /*004c*/ 	.byte	0x04, 0x36
        /*004e*/ 	.short	(.L_322 - .L_321)
.L_321:
        /*0050*/ 	.word	0x00000008
.L_322:


//--------------------- .nv.info._ZN7cutlass13device_kernelIN5flash19enable_sm80_to_sm89INS1_16FlashAttnFwdSm80INS1_25CollectiveMainloopFwdSm80ILi4ELi1ELb0EN4cute5tupleIJNS5_1CILi128EEENS7_ILi80EEENS7_ILi64EEEEEELi64ENS_10bfloat16_tEfNS_4arch4Sm80ELb1ELb0ELb0ELb1ELb0ELb1ELb1ELb1EEENS1_21CollectiveEpilogueFwdINS6_IJS8_SA_S9_EEENS6_IJNS7_ILi1EEESI_SI_EEESC_SE_Li128ELb1ELb1ELb1ELb0EEENS1_36VarlenDynamicPersistentTileSchedulerILi128ELi80ELi128ELi128ELb1ELb1ELb0ELb1ELb1ELb1EEEEEEEEEvNT_6ParamsE --------------------------
	.section	.nv.info._ZN7cutlass13device_kernelIN5flash19enable_sm80_to_sm89INS1_16FlashAttnFwdSm80INS1_25CollectiveMainloopFwdSm80ILi4ELi1ELb0EN4cute5tupleIJNS5_1CILi128EEENS7_ILi80EEENS7_ILi64EEEEEELi64ENS_10bfloat16_tEfNS_4arch4Sm80ELb1ELb0ELb0ELb1ELb0ELb1ELb1ELb1EEENS1_21CollectiveEpilogueFwdINS6_IJS8_SA_S9_EEENS6_IJNS7_ILi1EEESI_SI_EEESC_SE_Li128ELb1ELb1ELb1ELb0EEENS1_36VarlenDynamicPersistentTileSchedulerILi128ELi80ELi128ELi128ELb1ELb1ELb0ELb1ELb1ELb1EEEEEEEEEvNT_6ParamsE,"",@"SHT_CUDA_INFO"
	.sectionflags	@""
	.align	4


	//----- nvinfo : EIATTR_CUDA_API_VERSION
	.align		4
        /*0000*/ 	.byte	0x04, 0x37
        /*0002*/ 	.short	(.L_324 - .L_323)
.L_323:
        /*0004*/ 	.word	0x00000082


	//----- nvinfo : EIATTR_KPARAM_INFO
	.align		4
.L_324:
        /*0008*/ 	.byte	0x04, 0x17
        /*000a*/ 	.short	(.L_326 - .L_325)
.L_325:
        /*000c*/ 	.word	0x00000000
        /*0010*/ 	.short	0x0000
        /*0012*/ 	.short	0x0000
        /*0014*/ 	.byte	0x00, 0xf0, 0xe1, 0x10


	//----- nvinfo : EIATTR_SPARSE_MMA_MASK
	.align		4
.L_326:
        /*0018*/ 	.byte	0x03, 0x50
        /*001a*/ 	.short	0x0000


	//----- nvinfo : EIATTR_MAXREG_COUNT
	.align		4
        /*001c*/ 	.byte	0x03, 0x1b
        /*001e*/ 	.short	0x00ff


	//----- nvinfo : EIATTR_MERCURY_ISA_VERSION
	.align		4
        /*0020*/ 	.byte	0x03, 0x5f
        /*0022*/ 	.short	0x0101


	//----- nvinfo : EIATTR_EXIT_INSTR_OFFSETS
	.align		4
        /*0024*/ 	.byte	0x04, 0x1c
        /*0026*/ 	.short	(.L_328 - .L_327)


	//   ....[0]....
.L_327:
        /*0028*/ 	.word	0x00000010


	//----- nvinfo : EIATTR_MAX_THREADS
	.align		4
.L_328:
        /*002c*/ 	.byte	0x04, 0x05
        /*002e*/ 	.short	(.L_330 - .L_329)
.L_329:
        /*0030*/ 	.word	0x00000080
        /*0034*/ 	.word	0x00000001
        /*0038*/ 	.word	0x00000001


	//----- nvinfo : EIATTR_CBANK_PARAM_SIZE
	.align		4
.L_330:
        /*003c*/ 	.byte	0x03, 0x19
        /*003e*/ 	.short	0x0438


	//----- nvinfo : EIATTR_PARAM_CBANK
	.align		4
        /*0040*/ 	.byte	0x04, 0x0a
        /*0042*/ 	.short	(.L_332 - .L_331)
	.align		4
.L_331:
        /*0044*/ 	.word	index@(.nv.constant0._ZN7cutlass13device_kernelIN5flash19enable_sm80_to_sm89INS1_16FlashAttnFwdSm80INS1_25CollectiveMainloopFwdSm80ILi4ELi1ELb0EN4cute5tupleIJNS5_1CILi128EEENS7_ILi80EEENS7_ILi64EEEEEELi64ENS_10bfloat16_tEfNS_4arch4Sm80ELb1ELb0ELb0ELb1ELb0ELb1ELb1ELb1EEENS1_21CollectiveEpilogueFwdINS6_IJS8_SA_S9_EEENS6_IJNS7_ILi1EEESI_SI_EEESC_SE_Li128ELb1ELb1ELb1ELb0EEENS1_36VarlenDynamicPersistentTileSchedulerILi128ELi80ELi128ELi128ELb1ELb1ELb0ELb1ELb1ELb1EEEEEEEEEvNT_6ParamsE)
        /*0048*/ 	.short	0x0210
        /*004a*/ 	.short	0x0438


	//----- nvinfo : EIATTR_SW_WAR
	.align		4
.L_332:
        /*004c*/ 	.byte	0x04, 0x36
        /*004e*/ 	.short	(.L_334 - .L_333)
.L_333:
        /*0050*/ 	.word	0x00000008
.L_334:


//--------------------- .nv.callgraph             --------------------------
	.section	.nv.callgraph,"",@"SHT_CUDA_CALLGRAPH"
	.align	4
	.sectionentsize	8
	.align		4
        /*0000*/ 	.word	0x00000000
	.align		4
        /*0004*/ 	.word	0xffffffff
	.align		4
        /*0008*/ 	.word	0x00000000
	.align		4
        /*000c*/ 	.word	0xfffffffe
	.align		4
        /*0010*/ 	.word	0x00000000
	.align		4
        /*0014*/ 	.word	0xfffffffd
	.align		4
        /*0018*/ 	.word	0x00000000
	.align		4
        /*001c*/ 	.word	0xfffffffc


//--------------------- .nv.constant4             --------------------------
	.section	.nv.constant4,"a",@progbits
	.align	8
	.align		8
.nv.constant4:
        /*0000*/ 	.dword	_ZN82_INTERNAL_21a4f107_46_flash_fwd_hdim64_bf16_split_softcapall_sm80_cu_6987f922_33144cuda3std3__45__cpo5beginE
	.align		8
        /*0008*/ 	.dword	_ZN82_INTERNAL_21a4f107_46_flash_fwd_hdim64_bf16_split_softcapall_sm80_cu_6987f922_33144cuda3std3__45__cpo3endE
	.align		8
        /*0010*/ 	.dword	_ZN82_INTERNAL_21a4f107_46_flash_fwd_hdim64_bf16_split_softcapall_sm80_cu_6987f922_33144cuda3std3__45__cpo6cbeginE
	.align		8
        /*0018*/ 	.dword	_ZN82_INTERNAL_21a4f107_46_flash_fwd_hdim64_bf16_split_softcapall_sm80_cu_6987f922_33144cuda3std3__45__cpo4cendE
	.align		8
        /*0020*/ 	.dword	_ZN82_INTERNAL_21a4f107_46_flash_fwd_hdim64_bf16_split_softcapall_sm80_cu_6987f922_33144cuda3std3__484_GLOBAL__N__21a4f107_46_flash_fwd_hdim64_bf16_split_softcapall_sm80_cu_6987f922_33146ignoreE
	.align		8
        /*0028*/ 	.dword	_ZN82_INTERNAL_21a4f107_46_flash_fwd_hdim64_bf16_split_softcapall_sm80_cu_6987f922_33144cuda3std3__419piecewise_constructE
	.align		8
        /*0030*/ 	.dword	_ZN82_INTERNAL_21a4f107_46_flash_fwd_hdim64_bf16_split_softcapall_sm80_cu_6987f922_33144cuda3std3__48in_placeE
	.align		8
        /*0038*/ 	.dword	_ZN82_INTERNAL_21a4f107_46_flash_fwd_hdim64_bf16_split_softcapall_sm80_cu_6987f922_33144cuda3std6ranges3__45__cpo4swapE
	.align		8
        /*0040*/ 	.dword	_ZN82_INTERNAL_21a4f107_46_flash_fwd_hdim64_bf16_split_softcapall_sm80_cu_6987f922_33144cuda3std6ranges3__45__cpo9iter_moveE
	.align		8
        /*0048*/ 	.dword	_ZN82_INTERNAL_21a4f107_46_flash_fwd_hdim64_bf16_split_softcapall_sm80_cu_6987f922_33144cute7productE
	.align		8
        /*0050*/ 	.dword	_ZN82_INTERNAL_21a4f107_46_flash_fwd_hdim64_bf16_split_softcapall_sm80_cu_6987f922_33144cute1_E


//--------------------- .text._ZN7cutlass13device_kernelIN5flash19enable_sm80_to_sm89INS1_16FlashAttnFwdSm80INS1_25CollectiveMainloopFwdSm80ILi4ELi1ELb0EN4cute5tupleIJNS5_1CILi128EEENS7_ILi112EEENS7_ILi64EEEEEELi64ENS_10bfloat16_tEfNS_4arch4Sm80ELb0ELb0ELb1ELb0ELb0ELb0ELb1ELb1EEENS1_21CollectiveEpilogueFwdINS6_IJS8_SA_S9_EEENS6_IJNS7_ILi1EEESI_SI_EEESC_SE_Li128ELb0ELb1ELb1ELb0EEENS1_19SingleTileSchedulerILb0ELb1ELb1ELi128EEEEEEEEEvNT_6ParamsE --------------------------
	.section	.text._ZN7cutlass13device_kernelIN5flash19enable_sm80_to_sm89INS1_16FlashAttnFwdSm80INS1_25CollectiveMainloopFwdSm80ILi4ELi1ELb0EN4cute5tupleIJNS5_1CILi128EEENS7_ILi112EEENS7_ILi64EEEEEELi64ENS_10bfloat16_tEfNS_4arch4Sm80ELb0ELb0ELb1ELb0ELb0ELb0ELb1ELb1EEENS1_21CollectiveEpilogueFwdINS6_IJS8_SA_S9_EEENS6_IJNS7_ILi1EEESI_SI_EEESC_SE_Li128ELb0ELb1ELb1ELb0EEENS1_19SingleTileSchedulerILb0ELb1ELb1ELi128EEEEEEEEEvNT_6ParamsE,"ax",@progbits
	.align	128
.text._ZN7cutlass13device_kernelIN5flash19enable_sm80_to_sm89INS1_16FlashAttnFwdSm80INS1_25CollectiveMainloopFwdSm80ILi4ELi1ELb0EN4cute5tupleIJNS5_1CILi128EEENS7_ILi112EEENS7_ILi64EEEEEELi64ENS_10bfloat16_tEfNS_4arch4Sm80ELb0ELb0ELb1ELb0ELb0ELb0ELb1ELb1EEENS1_21CollectiveEpilogueFwdINS6_IJS8_SA_S9_EEENS6_IJNS7_ILi1EEESI_SI_EEESC_SE_Li128ELb0ELb1ELb1ELb0EEENS1_19SingleTileSchedulerILb0ELb1ELb1ELi128EEEEEEEEEvNT_6ParamsE:
        .type           _ZN7cutlass13device_kernelIN5flash19enable_sm80_to_sm89INS1_16FlashAttnFwdSm80INS1_25CollectiveMainloopFwdSm80ILi4ELi1ELb0EN4cute5tupleIJNS5_1CILi128EEENS7_ILi112EEENS7_ILi64EEEEEELi64ENS_10bfloat16_tEfNS_4arch4Sm80ELb0ELb0ELb1ELb0ELb0ELb0ELb1ELb1EEENS1_21CollectiveEpilogueFwdINS6_IJS8_SA_S9_EEENS6_IJNS7_ILi1EEESI_SI_EEESC_SE_Li128ELb0ELb1ELb1ELb0EEENS1_19SingleTileSchedulerILb0ELb1ELb1ELi128EEEEEEEEEvNT_6ParamsE,@function
        .size           _ZN7cutlass13device_kernelIN5flash19enable_sm80_to_sm89INS1_16FlashAttnFwdSm80INS1_25CollectiveMainloopFwdSm80ILi4ELi1ELb0EN4cute5tupleIJNS5_1CILi128EEENS7_ILi112EEENS7_ILi64EEEEEELi64ENS_10bfloat16_tEfNS_4arch4Sm80ELb0ELb0ELb1ELb0ELb0ELb0ELb1ELb1EEENS1_21CollectiveEpilogueFwdINS6_IJS8_SA_S9_EEENS6_IJNS7_ILi1EEESI_SI_EEESC_SE_Li128ELb0ELb1ELb1ELb0EEENS1_19SingleTileSchedulerILb0ELb1ELb1ELi128EEEEEEEEEvNT_6ParamsE,(.L_x_18 - _ZN7cutlass13device_kernelIN5flash19enable_sm80_to_sm89INS1_16FlashAttnFwdSm80INS1_25CollectiveMainloopFwdSm80ILi4ELi1ELb0EN4cute5tupleIJNS5_1CILi128EEENS7_ILi112EEENS7_ILi64EEEEEELi64ENS_10bfloat16_tEfNS_4arch4Sm80ELb0ELb0ELb1ELb0ELb0ELb0ELb1ELb1EEENS1_21CollectiveEpilogueFwdINS6_IJS8_SA_S9_EEENS6_IJNS7_ILi1EEESI_SI_EEESC_SE_Li128ELb0ELb1ELb1ELb0EEENS1_19SingleTileSchedulerILb0ELb1ELb1ELi128EEEEEEEEEvNT_6ParamsE)
        .other          _ZN7cutlass13device_kernelIN5flash19enable_sm80_to_sm89INS1_16FlashAttnFwdSm80INS1_25CollectiveMainloopFwdSm80ILi4ELi1ELb0EN4cute5tupleIJNS5_1CILi128EEENS7_ILi112EEENS7_ILi64EEEEEELi64ENS_10bfloat16_tEfNS_4arch4Sm80ELb0ELb0ELb1ELb0ELb0ELb0ELb1ELb1EEENS1_21CollectiveEpilogueFwdINS6_IJS8_SA_S9_EEENS6_IJNS7_ILi1EEESI_SI_EEESC_SE_Li128ELb0ELb1ELb1ELb0EEENS1_19SingleTileSchedulerILb0ELb1ELb1ELi128EEEEEEEEEvNT_6ParamsE,@"STO_CUDA_ENTRY STV_DEFAULT"
_ZN7cutlass13device_kernelIN5flash19enable_sm80_to_sm89INS1_16FlashAttnFwdSm80INS1_25CollectiveMainloopFwdSm80ILi4ELi1ELb0EN4cute5tupleIJNS5_1CILi128EEENS7_ILi112EEENS7_ILi64EEEEEELi64ENS_10bfloat16_tEfNS_4arch4Sm80ELb0ELb0ELb1ELb0ELb0ELb0ELb1ELb1EEENS1_21CollectiveEpilogueFwdINS6_IJS8_SA_S9_EEENS6_IJNS7_ILi1EEESI_SI_EEESC_SE_Li128ELb0ELb1ELb1ELb0EEENS1_19SingleTileSchedulerILb0ELb1ELb1ELi128EEEEEEEEEvNT_6ParamsE:
[----:B------:R-:W-:Y:S01]  /*0000*/  LDC R1, c[0x0][0x28] ;  /* 0x00000a00ff017b82 */ /* 0x000fe20000000800 */
[----:B------:R-:W-:Y:S05]  /*0010*/  EXIT ;  /* 0x000000000000794d */ /* 0x000fea0003800000 */
.L_x_0:
[----:B------:R-:W-:-:S00]  /*0020*/  BRA `(.L_x_0) ;  /* 0xfffffffc00fc7947 */ /* 0x000fc0000383ffff */
[----:B------:R-:W-:-:S00]  /*0030*/  NOP ;  /* 0x0000000000007918 */ /* 0x000fc00000000000 */
        /* <DEDUP_REMOVED lines=12> */
.L_x_18:


//--------------------- .text._ZN7cutlass13device_kernelIN5flash19enable_sm80_to_sm89INS1_16FlashAttnFwdSm80INS1_25CollectiveMainloopFwdSm80ILi4ELi1ELb0EN4cute5tupleIJNS5_1CILi128EEENS7_ILi80EEENS7_ILi64EEEEEELi64ENS_10bfloat16_tEfNS_4arch4Sm80ELb0ELb0ELb1ELb1ELb0ELb0ELb1ELb1EEENS1_21CollectiveEpilogueFwdINS6_IJS8_SA_S9_EEENS6_IJNS7_ILi1EEESI_SI_EEESC_SE_Li128ELb1ELb1ELb1ELb0EEENS1_36VarlenDynamicPersistentTileSchedulerILi128ELi80ELi128ELi128ELb1ELb1ELb0ELb0ELb1ELb1EEEEEEEEEvNT_6ParamsE --------------------------
	.section	.text._ZN7cutlass13device_kernelIN5flash19enable_sm80_to_sm89INS1_16FlashAttnFwdSm80INS1_25CollectiveMainloopFwdSm80ILi4ELi1ELb0EN4cute5tupleIJNS5_1CILi128EEENS7_ILi80EEENS7_ILi64EEEEEELi64ENS_10bfloat16_tEfNS_4arch4Sm80ELb0ELb0ELb1ELb1ELb0ELb0ELb1ELb1EEENS1_21CollectiveEpilogueFwdINS6_IJS8_SA_S9_EEENS6_IJNS7_ILi1EEESI_SI_EEESC_SE_Li128ELb1ELb1ELb1ELb0EEENS1_36VarlenDynamicPersistentTileSchedulerILi128ELi80ELi128ELi128ELb1ELb1ELb0ELb0ELb1ELb1EEEEEEEEEvNT_6ParamsE,"ax",@progbits
	.align	128
.text._ZN7cutlass13device_kernelIN5flash19enable_sm80_to_sm89INS1_16FlashAttnFwdSm80INS1_25CollectiveMainloopFwdSm80ILi4ELi1ELb0EN4cute5tupleIJNS5_1CILi128EEENS7_ILi80EEENS7_ILi64EEEEEELi64ENS_10bfloat16_tEfNS_4arch4Sm80ELb0ELb0ELb1ELb1ELb0ELb0ELb1ELb1EEENS1_21CollectiveEpilogueFwdINS6_IJS8_SA_S9_EEENS6_IJNS7_ILi1EEESI_SI_EEESC_SE_Li128ELb1ELb1ELb1ELb0EEENS1_36VarlenDynamicPersistentTileSchedulerILi128ELi80ELi128ELi128ELb1ELb1ELb0ELb0ELb1ELb1EEEEEEEEEvNT_6ParamsE:
        .type           _ZN7cutlass13device_kernelIN5flash19enable_sm80_to_sm89INS1_16FlashAttnFwdSm80INS1_25CollectiveMainloopFwdSm80ILi4ELi1ELb0EN4cute5tupleIJNS5_1CILi128EEENS7_ILi80EEENS7_ILi64EEEEEELi64ENS_10bfloat16_tEfNS_4arch4Sm80ELb0ELb0ELb1ELb1ELb0ELb0ELb1ELb1EEENS1_21CollectiveEpilogueFwdINS6_IJS8_SA_S9_EEENS6_IJNS7_ILi1EEESI_SI_EEESC_SE_Li128ELb1ELb1ELb1ELb0EEENS1_36VarlenDynamicPersistentTileSchedulerILi128ELi80ELi128ELi128ELb1ELb1ELb0ELb0ELb1ELb1EEEEEEEEEvNT_6ParamsE,@function
        .size           _ZN7cutlass13device_kernelIN5flash19enable_sm80_to_sm89INS1_16FlashAttnFwdSm80INS1_25CollectiveMainloopFwdSm80ILi4ELi1ELb0EN4cute5tupleIJNS5_1CILi128EEENS7_ILi80EEENS7_ILi64EEEEEELi64ENS_10bfloat16_tEfNS_4arch4Sm80ELb0ELb0ELb1ELb1ELb0ELb0ELb1ELb1EEENS1_21CollectiveEpilogueFwdINS6_IJS8_SA_S9_EEENS6_IJNS7_ILi1EEESI_SI_EEESC_SE_Li128ELb1ELb1ELb1ELb0EEENS1_36VarlenDynamicPersistentTileSchedulerILi128ELi80ELi128ELi128ELb1ELb1ELb0ELb0ELb1ELb1EEEEEEEEEvNT_6ParamsE,(.L_x_19 - _ZN7cutlass13device_kernelIN5flash19enable_sm80_to_sm89INS1_16FlashAttnFwdSm80INS1_25CollectiveMainloopFwdSm80ILi4ELi1ELb0EN4cute5tupleIJNS5_1CILi128EEENS7_ILi80EEENS7_ILi64EEEEEELi64ENS_10bfloat16_tEfNS_4arch4Sm80ELb0ELb0ELb1ELb1ELb0ELb0ELb1ELb1EEENS1_21CollectiveEpilogueFwdINS6_IJS8_SA_S9_EEENS6_IJNS7_ILi1EEESI_SI_EEESC_SE_Li128ELb1ELb1ELb1ELb0EEENS1_36VarlenDynamicPersistentTileSchedulerILi128ELi80ELi128ELi128ELb1ELb1ELb0ELb0ELb1ELb1EEEEEEEEEvNT_6ParamsE)
        .other          _ZN7cutlass13device_kernelIN5flash19enable_sm80_to_sm89INS1_16FlashAttnFwdSm80INS1_25CollectiveMainloopFwdSm80ILi4ELi1ELb0EN4cute5tupleIJNS5_1CILi128EEENS7_ILi80EEENS7_ILi64EEEEEELi64ENS_10bfloat16_tEfNS_4arch4Sm80ELb0ELb0ELb1ELb1ELb0ELb0ELb1ELb1EEENS1_21CollectiveEpilogueFwdINS6_IJS8_SA_S9_EEENS6_IJNS7_ILi1EEESI_SI_EEESC_SE_Li128ELb1ELb1ELb1ELb0EEENS1_36VarlenDynamicPersistentTileSchedulerILi128ELi80ELi128ELi128ELb1ELb1ELb0ELb0ELb1ELb1EEEEEEEEEvNT_6ParamsE,@"STO_CUDA_ENTRY STV_DEFAULT"
_ZN7cutlass13device_kernelIN5flash19enable_sm80_to_sm89INS1_16FlashAttnFwdSm80INS1_25CollectiveMainloopFwdSm80ILi4ELi1ELb0EN4cute5tupleIJNS5_1CILi128EEENS7_ILi80EEENS7_ILi64EEEEEELi64ENS_10bfloat16_tEfNS_4arch4Sm80ELb0ELb0ELb1ELb1ELb0ELb0ELb1ELb1EEENS1_21CollectiveEpilogueFwdINS6_IJS8_SA_S9_EEENS6_IJNS7_ILi1EEESI_SI_EEESC_SE_Li128ELb1ELb1ELb1ELb0EEENS1_36VarlenDynamicPersistentTileSchedulerILi128ELi80ELi128ELi128ELb1ELb1ELb0ELb0ELb1ELb1EEEEEEEEEvNT_6ParamsE:
[----:B------:R-:W-:Y:S01]  /*0000*/  LDC R1, c[0x0][0x28] ;  /* 0x00000a00ff017b82 */ /* 0x000fe20000000800 */
[----:B------:R-:W-:Y:S05]  /*0010*/  EXIT ;  /* 0x000000000000794d */ /* 0x000fea0003800000 */
.L_x_1:
        /* <DEDUP_REMOVED lines=14> */
.L_x_19:


//--------------------- .text._ZN7cutlass13device_kernelIN5flash19enable_sm80_to_sm89INS1_16FlashAttnFwdSm80INS1_25CollectiveMainloopFwdSm80ILi4ELi1ELb0EN4cute5tupleIJNS5_1CILi128EEENS7_ILi80EEENS7_ILi64EEEEEELi64ENS_10bfloat16_tEfNS_4arch4Sm80ELb0ELb0ELb1ELb1ELb0ELb1ELb1ELb1EEENS1_21CollectiveEpilogueFwdINS6_IJS8_SA_S9_EEENS6_IJNS7_ILi1EEESI_SI_EEESC_SE_Li128ELb1ELb1ELb1ELb0EEENS1_36VarlenDynamicPersistentTileSchedulerILi128ELi80ELi128ELi128ELb1ELb1ELb0ELb0ELb1ELb1EEEEEEEEEvNT_6ParamsE --------------------------
	.section	.text._ZN7cutlass13device_kernelIN5flash19enable_sm80_to_sm89INS1_16FlashAttnFwdSm80INS1_25CollectiveMainloopFwdSm80ILi4ELi1ELb0EN4cute5tupleIJNS5_1CILi128EEENS7_ILi80EEENS7_ILi64EEEEEELi64ENS_10bfloat16_tEfNS_4arch4Sm80ELb0ELb0ELb1ELb1ELb0ELb1ELb1ELb1EEENS1_21CollectiveEpilogueFwdINS6_IJS8_SA_S9_EEENS6_IJNS7_ILi1EEESI_SI_EEESC_SE_Li128ELb1ELb1ELb1ELb0EEENS1_36VarlenDynamicPersistentTileSchedulerILi128ELi80ELi128ELi128ELb1ELb1ELb0ELb0ELb1ELb1EEEEEEEEEvNT_6ParamsE,"ax",@progbits
	.align	128
.text._ZN7cutlass13device_kernelIN5flash19enable_sm80_to_sm89INS1_16FlashAttnFwdSm80INS1_25CollectiveMainloopFwdSm80ILi4ELi1ELb0EN4cute5tupleIJNS5_1CILi128EEENS7_ILi80EEENS7_ILi64EEEEEELi64ENS_10bfloat16_tEfNS_4arch4Sm80ELb0ELb0ELb1ELb1ELb0ELb1ELb1ELb1EEENS1_21CollectiveEpilogueFwdINS6_IJS8_SA_S9_EEENS6_IJNS7_ILi1EEESI_SI_EEESC_SE_Li128ELb1ELb1ELb1ELb0EEENS1_36VarlenDynamicPersistentTileSchedulerILi128ELi80ELi128ELi128ELb1ELb1ELb0ELb0ELb1ELb1EEEEEEEEEvNT_6ParamsE:
        .type           _ZN7cutlass13device_kernelIN5flash19enable_sm80_to_sm89INS1_16FlashAttnFwdSm80INS1_25CollectiveMainloopFwdSm80ILi4ELi1ELb0EN4cute5tupleIJNS5_1CILi128EEENS7_ILi80EEENS7_ILi64EEEEEELi64ENS_10bfloat16_tEfNS_4arch4Sm80ELb0ELb0ELb1ELb1ELb0ELb1ELb1ELb1EEENS1_21CollectiveEpilogueFwdINS6_IJS8_SA_S9_EEENS6_IJNS7_ILi1EEESI_SI_EEESC_SE_Li128ELb1ELb1ELb1ELb0EEENS1_36VarlenDynamicPersistentTileSchedulerILi128ELi80ELi128ELi128ELb1ELb1ELb0ELb0ELb1ELb1EEEEEEEEEvNT_6ParamsE,@function
        .size           _ZN7cutlass13device_kernelIN5flash19enable_sm80_to_sm89INS1_16FlashAttnFwdSm80INS1_25CollectiveMainloopFwdSm80ILi4ELi1ELb0EN4cute5tupleIJNS5_1CILi128EEENS7_ILi80EEENS7_ILi64EEEEEELi64ENS_10bfloat16_tEfNS_4arch4Sm80ELb0ELb0ELb1ELb1ELb0ELb1ELb1ELb1EEENS1_21CollectiveEpilogueFwdINS6_IJS8_SA_S9_EEENS6_IJNS7_ILi1EEESI_SI_EEESC_SE_Li128ELb1ELb1ELb1ELb0EEENS1_36VarlenDynamicPersistentTileSchedulerILi128ELi80ELi128ELi128ELb1ELb1ELb0ELb0ELb1ELb1EEEEEEEEEvNT_6ParamsE,(.L_x_20 - _ZN7cutlass13device_kernelIN5flash19enable_sm80_to_sm89INS1_16FlashAttnFwdSm80INS1_25CollectiveMainloopFwdSm80ILi4ELi1ELb0EN4cute5tupleIJNS5_1CILi128EEENS7_ILi80EEENS7_ILi64EEEEEELi64ENS_10bfloat16_tEfNS_4arch4Sm80ELb0ELb0ELb1ELb1ELb0ELb1ELb1ELb1EEENS1_21CollectiveEpilogueFwdINS6_IJS8_SA_S9_EEENS6_IJNS7_ILi1EEESI_SI_EEESC_SE_Li128ELb1ELb1ELb1ELb0EEENS1_36VarlenDynamicPersistentTileSchedulerILi128ELi80ELi128ELi128ELb1ELb1ELb0ELb0ELb1ELb1EEEEEEEEEvNT_6ParamsE)
        .other          _ZN7cutlass13device_kernelIN5flash19enable_sm80_to_sm89INS1_16FlashAttnFwdSm80INS1_25CollectiveMainloopFwdSm80ILi4ELi1ELb0EN4cute5tupleIJNS5_1CILi128EEENS7_ILi80EEENS7_ILi64EEEEEELi64ENS_10bfloat16_tEfNS_4arch4Sm80ELb0ELb0ELb1ELb1ELb0ELb1ELb1ELb1EEENS1_21CollectiveEpilogueFwdINS6_IJS8_SA_S9_EEENS6_IJNS7_ILi1EEESI_SI_EEESC_SE_Li128ELb1ELb1ELb1ELb0EEENS1_36VarlenDynamicPersistentTileSchedulerILi128ELi80ELi128ELi128ELb1ELb1ELb0ELb0ELb1ELb1EEEEEEEEEvNT_6ParamsE,@"STO_CUDA_ENTRY STV_DEFAULT"
_ZN7cutlass13device_kernelIN5flash19enable_sm80_to_sm89INS1_16FlashAttnFwdSm80INS1_25CollectiveMainloopFwdSm80ILi4ELi1ELb0EN4cute5tupleIJNS5_1CILi128EEENS7_ILi80EEENS7_ILi64EEEEEELi64ENS_10bfloat16_tEfNS_4arch4Sm80ELb0ELb0ELb1ELb1ELb0ELb1ELb1ELb1EEENS1_21CollectiveEpilogueFwdINS6_IJS8_SA_S9_EEENS6_IJNS7_ILi1EEESI_SI_EEESC_SE_Li128ELb1ELb1ELb1ELb0EEENS1_36VarlenDynamicPersistentTileSchedulerILi128ELi80ELi128ELi128ELb1ELb1ELb0ELb0ELb1ELb1EEEEEEEEEvNT_6ParamsE:
[----:B------:R-:W-:Y:S01]  /*0000*/  LDC R1, c[0x0][0x28] ;  /* 0x00000a00ff017b82 */ /* 0x000fe20000000800 */
[----:B------:R-:W-:Y:S05]  /*0010*/  EXIT ;  /* 0x000000000000794d */ /* 0x000fea0003800000 */
.L_x_2:
        /* <DEDUP_REMOVED lines=14> */
.L_x_20:


//--------------------- .text._ZN7cutlass13device_kernelIN5flash19enable_sm80_to_sm89INS1_16FlashAttnFwdSm80INS1_25CollectiveMainloopFwdSm80ILi4ELi1ELb0EN4cute5tupleIJNS5_1CILi128EEENS7_ILi96EEENS7_ILi64EEEEEELi64ENS_10bfloat16_tEfNS_4arch4Sm80ELb0ELb1ELb1ELb0ELb0ELb0ELb1ELb1EEENS1_21CollectiveEpilogueFwdINS6_IJS8_SA_S9_EEENS6_IJNS7_ILi1EEESI_SI_EEESC_SE_Li128ELb0ELb1ELb1ELb0EEENS1_19SingleTileSchedulerILb0ELb1ELb1ELi128EEEEEEEEEvNT_6ParamsE --------------------------
	.section	.text._ZN7cutlass13device_kernelIN5flash19enable_sm80_to_sm89INS1_16FlashAttnFwdSm80INS1_25CollectiveMainloopFwdSm80ILi4ELi1ELb0EN4cute5tupleIJNS5_1CILi128EEENS7_ILi96EEENS7_ILi64EEEEEELi64ENS_10bfloat16_tEfNS_4arch4Sm80ELb0ELb1ELb1ELb0ELb0ELb0ELb1ELb1EEENS1_21CollectiveEpilogueFwdINS6_IJS8_SA_S9_EEENS6_IJNS7_ILi1EEESI_SI_EEESC_SE_Li128ELb0ELb1ELb1ELb0EEENS1_19SingleTileSchedulerILb0ELb1ELb1ELi128EEEEEEEEEvNT_6ParamsE,"ax",@progbits
	.align	128
.text._ZN7cutlass13device_kernelIN5flash19enable_sm80_to_sm89INS1_16FlashAttnFwdSm80INS1_25CollectiveMainloopFwdSm80ILi4ELi1ELb0EN4cute5tupleIJNS5_1CILi128EEENS7_ILi96EEENS7_ILi64EEEEEELi64ENS_10bfloat16_tEfNS_4arch4Sm80ELb0ELb1ELb1ELb0ELb0ELb0ELb1ELb1EEENS1_21CollectiveEpilogueFwdINS6_IJS8_SA_S9_EEENS6_IJNS7_ILi1EEESI_SI_EEESC_SE_Li128ELb0ELb1ELb1ELb0EEENS1_19SingleTileSchedulerILb0ELb1ELb1ELi128EEEEEEEEEvNT_6ParamsE:
        .type           _ZN7cutlass13device_kernelIN5flash19enable_sm80_to_sm89INS1_16FlashAttnFwdSm80INS1_25CollectiveMainloopFwdSm80ILi4ELi1ELb0EN4cute5tupleIJNS5_1CILi128EEENS7_ILi96EEENS7_ILi64EEEEEELi64ENS_10bfloat16_tEfNS_4arch4Sm80ELb0ELb1ELb1ELb0ELb0ELb0ELb1ELb1EEENS1_21CollectiveEpilogueFwdINS6_IJS8_SA_S9_EEENS6_IJNS7_ILi1EEESI_SI_EEESC_SE_Li128ELb0ELb1ELb1ELb0EEENS1_19SingleTileSchedulerILb0ELb1ELb1ELi128EEEEEEEEEvNT_6ParamsE,@function
        .size           _ZN7cutlass13device_kernelIN5flash19enable_sm80_to_sm89INS1_16FlashAttnFwdSm80INS1_25CollectiveMainloopFwdSm80ILi4ELi1ELb0EN4cute5tupleIJNS5_1CILi128EEENS7_ILi96EEENS7_ILi64EEEEEELi64ENS_10bfloat16_tEfNS_4arch4Sm80ELb0ELb1ELb1ELb0ELb0ELb0ELb1ELb1EEENS1_21CollectiveEpilogueFwdINS6_IJS8_SA_S9_EEENS6_IJNS7_ILi1EEESI_SI_EEESC_SE_Li128ELb0ELb1ELb1ELb0EEENS1_19SingleTileSchedulerILb0ELb1ELb1ELi128EEEEEEEEEvNT_6ParamsE,(.L_x_21 - _ZN7cutlass13device_kernelIN5flash19enable_sm80_to_sm89INS1_16FlashAttnFwdSm80INS1_25CollectiveMainloopFwdSm80ILi4ELi1ELb0EN4cute5tupleIJNS5_1CILi128EEENS7_ILi96EEENS7_ILi64EEEEEELi64ENS_10bfloat16_tEfNS_4arch4Sm80ELb0ELb1ELb1ELb0ELb0ELb0ELb1ELb1EEENS1_21CollectiveEpilogueFwdINS6_IJS8_SA_S9_EEENS6_IJNS7_ILi1EEESI_SI_EEESC_SE_Li128ELb0ELb1ELb1ELb0EEENS1_19SingleTileSchedulerILb0ELb1ELb1ELi128EEEEEEEEEvNT_6ParamsE)
        .other          _ZN7cutlass13device_kernelIN5flash19enable_sm80_to_sm89INS1_16FlashAttnFwdSm80INS1_25CollectiveMainloopFwdSm80ILi4ELi1ELb0EN4cute5tupleIJNS5_1CILi128EEENS7_ILi96EEENS7_ILi64EEEEEELi64ENS_10bfloat16_tEfNS_4arch4Sm80ELb0ELb1ELb1ELb0ELb0ELb0ELb1ELb1EEENS1_21CollectiveEpilogueFwdINS6_IJS8_SA_S9_EEENS6_IJNS7_ILi1EEESI_SI_EEESC_SE_Li128ELb0ELb1ELb1ELb0EEENS1_19SingleTileSchedulerILb0ELb1ELb1ELi128EEEEEEEEEvNT_6ParamsE,@"STO_CUDA_ENTRY STV_DEFAULT"
_ZN7cutlass13device_kernelIN5flash19enable_sm80_to_sm89INS1_16FlashAttnFwdSm80INS1_25CollectiveMainloopFwdSm80ILi4ELi1ELb0EN4cute5tupleIJNS5_1CILi128EEENS7_ILi96EEENS7_ILi64EEEEEELi64ENS_10bfloat16_tEfNS_4arch4Sm80ELb0ELb1ELb1ELb0ELb0ELb0ELb1ELb1EEENS1_21CollectiveEpilogueFwdINS6_IJS8_SA_S9_EEENS6_IJNS7_ILi1EEESI_SI_EEESC_SE_Li128ELb0ELb1ELb1ELb0EEENS1_19SingleTileSchedulerILb0ELb1ELb1ELi128EEEEEEEEEvNT_6ParamsE:
[----:B------:R-:W-:Y:S01]  /*0000*/  LDC R1, c[0x0][0x28] ;  /* 0x00000a00ff017b82 */ /* 0x000fe20000000800 */
[----:B------:R-:W-:Y:S05]  /*0010*/  EXIT ;  /* 0x000000000000794d */ /* 0x000fea0003800000 */
.L_x_3:
        /* <DEDUP_REMOVED lines=14> */
.L_x_21:


//--------------------- .text._ZN7cutlass13device_kernelIN5flash19enable_sm80_to_sm89INS1_16FlashAttnFwdSm80INS1_25CollectiveMainloopFwdSm80ILi4ELi1ELb0EN4cute5tupleIJNS5_1CILi128EEENS7_ILi80EEENS7_ILi64EEEEEELi64ENS_10bfloat16_tEfNS_4arch4Sm80ELb0ELb1ELb1ELb1ELb0ELb0ELb1ELb1EEENS1_21CollectiveEpilogueFwdINS6_IJS8_SA_S9_EEENS6_IJNS7_ILi1EEESI_SI_EEESC_SE_Li128ELb1ELb1ELb1ELb0EEENS1_36VarlenDynamicPersistentTileSchedulerILi128ELi80ELi128ELi128ELb1ELb1ELb0ELb1ELb0ELb1EEEEEEEEEvNT_6ParamsE --------------------------
	.section	.text._ZN7cutlass13device_kernelIN5flash19enable_sm80_to_sm89INS1_16FlashAttnFwdSm80INS1_25CollectiveMainloopFwdSm80ILi4ELi1ELb0EN4cute5tupleIJNS5_1CILi128EEENS7_ILi80EEENS7_ILi64EEEEEELi64ENS_10bfloat16_tEfNS_4arch4Sm80ELb0ELb1ELb1ELb1ELb0ELb0ELb1ELb1EEENS1_21CollectiveEpilogueFwdINS6_IJS8_SA_S9_EEENS6_IJNS7_ILi1EEESI_SI_EEESC_SE_Li128ELb1ELb1ELb1ELb0EEENS1_36VarlenDynamicPersistentTileSchedulerILi128ELi80ELi128ELi128ELb1ELb1ELb0ELb1ELb0ELb1EEEEEEEEEvNT_6ParamsE,"ax",@progbits
	.align	128
.text._ZN7cutlass13device_kernelIN5flash19enable_sm80_to_sm89INS1_16FlashAttnFwdSm80INS1_25CollectiveMainloopFwdSm80ILi4ELi1ELb0EN4cute5tupleIJNS5_1CILi128EEENS7_ILi80EEENS7_ILi64EEEEEELi64ENS_10bfloat16_tEfNS_4arch4Sm80ELb0ELb1ELb1ELb1ELb0ELb0ELb1ELb1EEENS1_21CollectiveEpilogueFwdINS6_IJS8_SA_S9_EEENS6_IJNS7_ILi1EEESI_SI_EEESC_SE_Li128ELb1ELb1ELb1ELb0EEENS1_36VarlenDynamicPersistentTileSchedulerILi128ELi80ELi128ELi128ELb1ELb1ELb0ELb1ELb0ELb1EEEEEEEEEvNT_6ParamsE:
        .type           _ZN7cutlass13device_kernelIN5flash19enable_sm80_to_sm89INS1_16FlashAttnFwdSm80INS1_25CollectiveMainloopFwdSm80ILi4ELi1ELb0EN4cute5tupleIJNS5_1CILi128EEENS7_ILi80EEENS7_ILi64EEEEEELi64ENS_10bfloat16_tEfNS_4arch4Sm80ELb0ELb1ELb1ELb1ELb0ELb0ELb1ELb1EEENS1_21CollectiveEpilogueFwdINS6_IJS8_SA_S9_EEENS6_IJNS7_ILi1EEESI_SI_EEESC_SE_Li128ELb1ELb1ELb1ELb0EEENS1_36VarlenDynamicPersistentTileSchedulerILi128ELi80ELi128ELi128ELb1ELb1ELb0ELb1ELb0ELb1EEEEEEEEEvNT_6ParamsE,@function
        .size           _ZN7cutlass13device_kernelIN5flash19enable_sm80_to_sm89INS1_16FlashAttnFwdSm80INS1_25CollectiveMainloopFwdSm80ILi4ELi1ELb0EN4cute5tupleIJNS5_1CILi128EEENS7_ILi80EEENS7_ILi64EEEEEELi64ENS_10bfloat16_tEfNS_4arch4Sm80ELb0ELb1ELb1ELb1ELb0ELb0ELb1ELb1EEENS1_21CollectiveEpilogueFwdINS6_IJS8_SA_S9_EEENS6_IJNS7_ILi1EEESI_SI_EEESC_SE_Li128ELb1ELb1ELb1ELb0EEENS1_36VarlenDynamicPersistentTileSchedulerILi128ELi80ELi128ELi128ELb1ELb1ELb0ELb1ELb0ELb1EEEEEEEEEvNT_6ParamsE,(.L_x_22 - _ZN7cutlass13device_kernelIN5flash19enable_sm80_to_sm89INS1_16FlashAttnFwdSm80INS1_25CollectiveMainloopFwdSm80ILi4ELi1ELb0EN4cute5tupleIJNS5_1CILi128EEENS7_ILi80EEENS7_ILi64EEEEEELi64ENS_10bfloat16_tEfNS_4arch4Sm80ELb0ELb1ELb1ELb1ELb0ELb0ELb1ELb1EEENS1_21CollectiveEpilogueFwdINS6_IJS8_SA_S9_EEENS6_IJNS7_ILi1EEESI_SI_EEESC_SE_Li128ELb1ELb1ELb1ELb0EEENS1_36VarlenDynamicPersistentTileSchedulerILi128ELi80ELi128ELi128ELb1ELb1ELb0ELb1ELb0ELb1EEEEEEEEEvNT_6ParamsE)
        .other          _ZN7cutlass13device_kernelIN5flash19enable_sm80_to_sm89INS1_16FlashAttnFwdSm80INS1_25CollectiveMainloopFwdSm80ILi4ELi1ELb0EN4cute5tupleIJNS5_1CILi128EEENS7_ILi80EEENS7_ILi64EEEEEELi64ENS_10bfloat16_tEfNS_4arch4Sm80ELb0ELb1ELb1ELb1ELb0ELb0ELb1ELb1EEENS1_21CollectiveEpilogueFwdINS6_IJS8_SA_S9_EEENS6_IJNS7_ILi1EEESI_SI_EEESC_SE_Li128ELb1ELb1ELb1ELb0EEENS1_36VarlenDynamicPersistentTileSchedulerILi128ELi80ELi128ELi128ELb1ELb1ELb0ELb1ELb0ELb1EEEEEEEEEvNT_6ParamsE,@"STO_CUDA_ENTRY STV_DEFAULT"
_ZN7cutlass13device_kernelIN5flash19enable_sm80_to_sm89INS1_16FlashAttnFwdSm80INS1_25CollectiveMainloopFwdSm80ILi4ELi1ELb0EN4cute5tupleIJNS5_1CILi128EEENS7_ILi80EEENS7_ILi64EEEEEELi64ENS_10bfloat16_tEfNS_4arch4Sm80ELb0ELb1ELb1ELb1ELb0ELb0ELb1ELb1EEENS1_21CollectiveEpilogueFwdINS6_IJS8_SA_S9_EEENS6_IJNS7_ILi1EEESI_SI_EEESC_SE_Li128ELb1ELb1ELb1ELb0EEENS1_36VarlenDynamicPersistentTileSchedulerILi128ELi80ELi128ELi128ELb1ELb1ELb0ELb1ELb0ELb1EEEEEEEEEvNT_6ParamsE:
[----:B------:R-:W-:Y:S01]  /*0000*/  LDC R1, c[0x0][0x28] ;  /* 0x00000a00ff017b82 */ /* 0x000fe20000000800 */
[----:B------:R-:W-:Y:S05]  /*0010*/  EXIT ;  /* 0x000000000000794d */ /* 0x000fea0003800000 */
.L_x_4:
        /* <DEDUP_REMOVED lines=14> */
.L_x_22:


//--------------------- .text._ZN7cutlass13device_kernelIN5flash19enable_sm80_to_sm89INS1_16FlashAttnFwdSm80INS1_25CollectiveMainloopFwdSm80ILi4ELi1ELb0EN4cute5tupleIJNS5_1CILi128EEENS7_ILi80EEENS7_ILi64EEEEEELi64ENS_10bfloat16_tEfNS_4arch4Sm80ELb0ELb1ELb1ELb1ELb0ELb1ELb1ELb1EEENS1_21CollectiveEpilogueFwdINS6_IJS8_SA_S9_EEENS6_IJNS7_ILi1EEESI_SI_EEESC_SE_Li128ELb1ELb1ELb1ELb0EEENS1_36VarlenDynamicPersistentTileSchedulerILi128ELi80ELi128ELi128ELb1ELb1ELb0ELb1ELb0ELb1EEEEEEEEEvNT_6ParamsE --------------------------
	.section	.text._ZN7cutlass13device_kernelIN5flash19enable_sm80_to_sm89INS1_16FlashAttnFwdSm80INS1_25CollectiveMainloopFwdSm80ILi4ELi1ELb0EN4cute5tupleIJNS5_1CILi128EEENS7_ILi80EEENS7_ILi64EEEEEELi64ENS_10bfloat16_tEfNS_4arch4Sm80ELb0ELb1ELb1ELb1ELb0ELb1ELb1ELb1EEENS1_21CollectiveEpilogueFwdINS6_IJS8_SA_S9_EEENS6_IJNS7_ILi1EEESI_SI_EEESC_SE_Li128ELb1ELb1ELb1ELb0EEENS1_36VarlenDynamicPersistentTileSchedulerILi128ELi80ELi128ELi128ELb1ELb1ELb0ELb1ELb0ELb1EEEEEEEEEvNT_6ParamsE,"ax",@progbits
	.align	128
.text._ZN7cutlass13device_kernelIN5flash19enable_sm80_to_sm89INS1_16FlashAttnFwdSm80INS1_25CollectiveMainloopFwdSm80ILi4ELi1ELb0EN4cute5tupleIJNS5_1CILi128EEENS7_ILi80EEENS7_ILi64EEEEEELi64ENS_10bfloat16_tEfNS_4arch4Sm80ELb0ELb1ELb1ELb1ELb0ELb1ELb1ELb1EEENS1_21CollectiveEpilogueFwdINS6_IJS8_SA_S9_EEENS6_IJNS7_ILi1EEESI_SI_EEESC_SE_Li128ELb1ELb1ELb1ELb0EEENS1_36VarlenDynamicPersistentTileSchedulerILi128ELi80ELi128ELi128ELb1ELb1ELb0ELb1ELb0ELb1EEEEEEEEEvNT_6ParamsE:
        .type           _ZN7cutlass13device_kernelIN5flash19enable_sm80_to_sm89INS1_16FlashAttnFwdSm80INS1_25CollectiveMainloopFwdSm80ILi4ELi1ELb0EN4cute5tupleIJNS5_1CILi128EEENS7_ILi80EEENS7_ILi64EEEEEELi64ENS_10bfloat16_tEfNS_4arch4Sm80ELb0ELb1ELb1ELb1ELb0ELb1ELb1ELb1EEENS1_21CollectiveEpilogueFwdINS6_IJS8_SA_S9_EEENS6_IJNS7_ILi1EEESI_SI_EEESC_SE_Li128ELb1ELb1ELb1ELb0EEENS1_36VarlenDynamicPersistentTileSchedulerILi128ELi80ELi128ELi128ELb1ELb1ELb0ELb1ELb0ELb1EEEEEEEEEvNT_6ParamsE,@function
        .size           _ZN7cutlass13device_kernelIN5flash19enable_sm80_to_sm89INS1_16FlashAttnFwdSm80INS1_25CollectiveMainloopFwdSm80ILi4ELi1ELb0EN4cute5tupleIJNS5_1CILi128EEENS7_ILi80EEENS7_ILi64EEEEEELi64ENS_10bfloat16_tEfNS_4arch4Sm80ELb0ELb1ELb1ELb1ELb0ELb1ELb1ELb1EEENS1_21CollectiveEpilogueFwdINS6_IJS8_SA_S9_EEENS6_IJNS7_ILi1EEESI_SI_EEESC_SE_Li128ELb1ELb1ELb1ELb0EEENS1_36VarlenDynamicPersistentTileSchedulerILi128ELi80ELi128ELi128ELb1ELb1ELb0ELb1ELb0ELb1EEEEEEEEEvNT_6ParamsE,(.L_x_23 - _ZN7cutlass13device_kernelIN5flash19enable_sm80_to_sm89INS1_16FlashAttnFwdSm80INS1_25CollectiveMainloopFwdSm80ILi4ELi1ELb0EN4cute5tupleIJNS5_1CILi128EEENS7_ILi80EEENS7_ILi64EEEEEELi64ENS_10bfloat16_tEfNS_4arch4Sm80ELb0ELb1ELb1ELb1ELb0ELb1ELb1ELb1EEENS1_21CollectiveEpilogueFwdINS6_IJS8_SA_S9_EEENS6_IJNS7_ILi1EEESI_SI_EEESC_SE_Li128ELb1ELb1ELb1ELb0EEENS1_36VarlenDynamicPersistentTileSchedulerILi128ELi80ELi128ELi128ELb1ELb1ELb0ELb1ELb0ELb1EEEEEEEEEvNT_6ParamsE)
        .other          _ZN7cutlass13device_kernelIN5flash19enable_sm80_to_sm89INS1_16FlashAttnFwdSm80INS1_25CollectiveMainloopFwdSm80ILi4ELi1ELb0EN4cute5tupleIJNS5_1CILi128EEENS7_ILi80EEENS7_ILi64EEEEEELi64ENS_10bfloat16_tEfNS_4arch4Sm80ELb0ELb1ELb1ELb1ELb0ELb1ELb1ELb1EEENS1_21CollectiveEpilogueFwdINS6_IJS8_SA_S9_EEENS6_IJNS7_ILi1EEESI_SI_EEESC_SE_Li128ELb1ELb1ELb1ELb0EEENS1_36VarlenDynamicPersistentTileSchedulerILi128ELi80ELi128ELi128ELb1ELb1ELb0ELb1ELb0ELb1EEEEEEEEEvNT_6ParamsE,@"STO_CUDA_ENTRY STV_DEFAULT"
_ZN7cutlass13device_kernelIN5flash19enable_sm80_to_sm89INS1_16FlashAttnFwdSm80INS1_25CollectiveMainloopFwdSm80ILi4ELi1ELb0EN4cute5tupleIJNS5_1CILi128EEENS7_ILi80EEENS7_ILi64EEEEEELi64ENS_10bfloat16_tEfNS_4arch4Sm80ELb0ELb1ELb1ELb1ELb0ELb1ELb1ELb1EEENS1_21CollectiveEpilogueFwdINS6_IJS8_SA_S9_EEENS6_IJNS7_ILi1EEESI_SI_EEESC_SE_Li128ELb1ELb1ELb1ELb0EEENS1_36VarlenDynamicPersistentTileSchedulerILi128ELi80ELi128ELi128ELb1ELb1ELb0ELb1ELb0ELb1EEEEEEEEEvNT_6ParamsE:
[----:B------:R-:W-:Y:S01]  /*0000*/  LDC R1, c[0x0][0x28] ;  /* 0x00000a00ff017b82 */ /* 0x000fe20000000800 */
[----:B------:R-:W-:Y:S05]  /*0010*/  EXIT ;  /* 0x000000000000794d */ /* 0x000fea0003800000 */
.L_x_5:
        /* <DEDUP_REMOVED lines=14> */
.L_x_23:


//--------------------- .text._ZN7cutlass13device_kernelIN5flash19enable_sm80_to_sm89INS1_16FlashAttnFwdSm80INS1_25CollectiveMainloopFwdSm80ILi4ELi1ELb0EN4cute5tupleIJNS5_1CILi128EEENS7_ILi112EEENS7_ILi64EEEEEELi64ENS_10bfloat16_tEfNS_4arch4Sm80ELb1ELb0ELb1ELb0ELb0ELb0ELb1ELb1EEENS1_21CollectiveEpilogueFwdINS6_IJS8_SA_S9_EEENS6_IJNS7_ILi1EEESI_SI_EEESC_SE_Li128ELb0ELb1ELb1ELb0EEENS1_30DynamicPersistentTileSchedulerILi128ELi128ELb1ELb1ELb0EEEEEEEEEvNT_6ParamsE --------------------------
	.section	.text._ZN7cutlass13device_kernelIN5flash19enable_sm80_to_sm89INS1_16FlashAttnFwdSm80INS1_25CollectiveMainloopFwdSm80ILi4ELi1ELb0EN4cute5tupleIJNS5_1CILi128EEENS7_ILi112EEENS7_ILi64EEEEEELi64ENS_10bfloat16_tEfNS_4arch4Sm80ELb1ELb0ELb1ELb0ELb0ELb0ELb1ELb1EEENS1_21CollectiveEpilogueFwdINS6_IJS8_SA_S9_EEENS6_IJNS7_ILi1EEESI_SI_EEESC_SE_Li128ELb0ELb1ELb1ELb0EEENS1_30DynamicPersistentTileSchedulerILi128ELi128ELb1ELb1ELb0EEEEEEEEEvNT_6ParamsE,"ax",@progbits
	.align	128
.text._ZN7cutlass13device_kernelIN5flash19enable_sm80_to_sm89INS1_16FlashAttnFwdSm80INS1_25CollectiveMainloopFwdSm80ILi4ELi1ELb0EN4cute5tupleIJNS5_1CILi128EEENS7_ILi112EEENS7_ILi64EEEEEELi64ENS_10bfloat16_tEfNS_4arch4Sm80ELb1ELb0ELb1ELb0ELb0ELb0ELb1ELb1EEENS1_21CollectiveEpilogueFwdINS6_IJS8_SA_S9_EEENS6_IJNS7_ILi1EEESI_SI_EEESC_SE_Li128ELb0ELb1ELb1ELb0EEENS1_30DynamicPersistentTileSchedulerILi128ELi128ELb1ELb1ELb0EEEEEEEEEvNT_6ParamsE:
        .type           _ZN7cutlass13device_kernelIN5flash19enable_sm80_to_sm89INS1_16FlashAttnFwdSm80INS1_25CollectiveMainloopFwdSm80ILi4ELi1ELb0EN4cute5tupleIJNS5_1CILi128EEENS7_ILi112EEENS7_ILi64EEEEEELi64ENS_10bfloat16_tEfNS_4arch4Sm80ELb1ELb0ELb1ELb0ELb0ELb0ELb1ELb1EEENS1_21CollectiveEpilogueFwdINS6_IJS8_SA_S9_EEENS6_IJNS7_ILi1EEESI_SI_EEESC_SE_Li128ELb0ELb1ELb1ELb0EEENS1_30DynamicPersistentTileSchedulerILi128ELi128ELb1ELb1ELb0EEEEEEEEEvNT_6ParamsE,@function
        .size           _ZN7cutlass13device_kernelIN5flash19enable_sm80_to_sm89INS1_16FlashAttnFwdSm80INS1_25CollectiveMainloopFwdSm80ILi4ELi1ELb0EN4cute5tupleIJNS5_1CILi128EEENS7_ILi112EEENS7_ILi64EEEEEELi64ENS_10bfloat16_tEfNS_4arch4Sm80ELb1ELb0ELb1ELb0ELb0ELb0ELb1ELb1EEENS1_21CollectiveEpilogueFwdINS6_IJS8_SA_S9_EEENS6_IJNS7_ILi1EEESI_SI_EEESC_SE_Li128ELb0ELb1ELb1ELb0EEENS1_30DynamicPersistentTileSchedulerILi128ELi128ELb1ELb1ELb0EEEEEEEEEvNT_6ParamsE,(.L_x_24 - _ZN7cutlass13device_kernelIN5flash19enable_sm80_to_sm89INS1_16FlashAttnFwdSm80INS1_25CollectiveMainloopFwdSm80ILi4ELi1ELb0EN4cute5tupleIJNS5_1CILi128EEENS7_ILi112EEENS7_ILi64EEEEEELi64ENS_10bfloat16_tEfNS_4arch4Sm80ELb1ELb0ELb1ELb0ELb0ELb0ELb1ELb1EEENS1_21CollectiveEpilogueFwdINS6_IJS8_SA_S9_EEENS6_IJNS7_ILi1EEESI_SI_EEESC_SE_Li128ELb0ELb1ELb1ELb0EEENS1_30DynamicPersistentTileSchedulerILi128ELi128ELb1ELb1ELb0EEEEEEEEEvNT_6ParamsE)
        .other          _ZN7cutlass13device_kernelIN5flash19enable_sm80_to_sm89INS1_16FlashAttnFwdSm80INS1_25CollectiveMainloopFwdSm80ILi4ELi1ELb0EN4cute5tupleIJNS5_1CILi128EEENS7_ILi112EEENS7_ILi64EEEEEELi64ENS_10bfloat16_tEfNS_4arch4Sm80ELb1ELb0ELb1ELb0ELb0ELb0ELb1ELb1EEENS1_21CollectiveEpilogueFwdINS6_IJS8_SA_S9_EEENS6_IJNS7_ILi1EEESI_SI_EEESC_SE_Li128ELb0ELb1ELb1ELb0EEENS1_30DynamicPersistentTileSchedulerILi128ELi128ELb1ELb1ELb0EEEEEEEEEvNT_6ParamsE,@"STO_CUDA_ENTRY STV_DEFAULT"
_ZN7cutlass13device_kernelIN5flash19enable_sm80_to_sm89INS1_16FlashAttnFwdSm80INS1_25CollectiveMainloopFwdSm80ILi4ELi1ELb0EN4cute5tupleIJNS5_1CILi128EEENS7_ILi112EEENS7_ILi64EEEEEELi64ENS_10bfloat16_tEfNS_4arch4Sm80ELb1ELb0ELb1ELb0ELb0ELb0ELb1ELb1EEENS1_21CollectiveEpilogueFwdINS6_IJS8_SA_S9_EEENS6_IJNS7_ILi1EEESI_SI_EEESC_SE_Li128ELb0ELb1ELb1ELb0EEENS1_30DynamicPersistentTileSchedulerILi128ELi128ELb1ELb1ELb0EEEEEEEEEvNT_6ParamsE:
[----:B------:R-:W-:Y:S01]  /*0000*/  LDC R1, c[0x0][0x28] ;  /* 0x00000a00ff017b82 */ /* 0x000fe20000000800 */
[----:B------:R-:W-:Y:S05]  /*0010*/  EXIT ;  /* 0x000000000000794d */ /* 0x000fea0003800000 */
.L_x_6:
        /* <DEDUP_REMOVED lines=14> */
.L_x_24:


//--------------------- .text._ZN7cutlass13device_kernelIN5flash19enable_sm80_to_sm89INS1_16FlashAttnFwdSm80INS1_25CollectiveMainloopFwdSm80ILi4ELi1ELb0EN4cute5tupleIJNS5_1CILi128EEENS7_ILi80EEENS7_ILi64EEEEEELi64ENS_10bfloat16_tEfNS_4arch4Sm80ELb1ELb0ELb1ELb1ELb0ELb0ELb1ELb1EEENS1_21CollectiveEpilogueFwdINS6_IJS8_SA_S9_EEENS6_IJNS7_ILi1EEESI_SI_EEESC_SE_Li128ELb1ELb1ELb1ELb0EEENS1_36VarlenDynamicPersistentTileSchedulerILi128ELi80ELi128ELi128ELb1ELb1ELb0ELb1ELb1ELb1EEEEEEEEEvNT_6ParamsE --------------------------
	.section	.text._ZN7cutlass13device_kernelIN5flash19enable_sm80_to_sm89INS1_16FlashAttnFwdSm80INS1_25CollectiveMainloopFwdSm80ILi4ELi1ELb0EN4cute5tupleIJNS5_1CILi128EEENS7_ILi80EEENS7_ILi64EEEEEELi64ENS_10bfloat16_tEfNS_4arch4Sm80ELb1ELb0ELb1ELb1ELb0ELb0ELb1ELb1EEENS1_21CollectiveEpilogueFwdINS6_IJS8_SA_S9_EEENS6_IJNS7_ILi1EEESI_SI_EEESC_SE_Li128ELb1ELb1ELb1ELb0EEENS1_36VarlenDynamicPersistentTileSchedulerILi128ELi80ELi128ELi128ELb1ELb1ELb0ELb1ELb1ELb1EEEEEEEEEvNT_6ParamsE,"ax",@progbits
	.align	128
.text._ZN7cutlass13device_kernelIN5flash19enable_sm80_to_sm89INS1_16FlashAttnFwdSm80INS1_25CollectiveMainloopFwdSm80ILi4ELi1ELb0EN4cute5tupleIJNS5_1CILi128EEENS7_ILi80EEENS7_ILi64EEEEEELi64ENS_10bfloat16_tEfNS_4arch4Sm80ELb1ELb0ELb1ELb1ELb0ELb0ELb1ELb1EEENS1_21CollectiveEpilogueFwdINS6_IJS8_SA_S9_EEENS6_IJNS7_ILi1EEESI_SI_EEESC_SE_Li128ELb1ELb1ELb1ELb0EEENS1_36VarlenDynamicPersistentTileSchedulerILi128ELi80ELi128ELi128ELb1ELb1ELb0ELb1ELb1ELb1EEEEEEEEEvNT_6ParamsE:
        .type           _ZN7cutlass13device_kernelIN5flash19enable_sm80_to_sm89INS1_16FlashAttnFwdSm80INS1_25CollectiveMainloopFwdSm80ILi4ELi1ELb0EN4cute5tupleIJNS5_1CILi128EEENS7_ILi80EEENS7_ILi64EEEEEELi64ENS_10bfloat16_tEfNS_4arch4Sm80ELb1ELb0ELb1ELb1ELb0ELb0ELb1ELb1EEENS1_21CollectiveEpilogueFwdINS6_IJS8_SA_S9_EEENS6_IJNS7_ILi1EEESI_SI_EEESC_SE_Li128ELb1ELb1ELb1ELb0EEENS1_36VarlenDynamicPersistentTileSchedulerILi128ELi80ELi128ELi128ELb1ELb1ELb0ELb1ELb1ELb1EEEEEEEEEvNT_6ParamsE,@function
        .size           _ZN7cutlass13device_kernelIN5flash19enable_sm80_to_sm89INS1_16FlashAttnFwdSm80INS1_25CollectiveMainloopFwdSm80ILi4ELi1ELb0EN4cute5tupleIJNS5_1CILi128EEENS7_ILi80EEENS7_ILi64EEEEEELi64ENS_10bfloat16_tEfNS_4arch4Sm80ELb1ELb0ELb1ELb1ELb0ELb0ELb1ELb1EEENS1_21CollectiveEpilogueFwdINS6_IJS8_SA_S9_EEENS6_IJNS7_ILi1EEESI_SI_EEESC_SE_Li128ELb1ELb1ELb1ELb0EEENS1_36VarlenDynamicPersistentTileSchedulerILi128ELi80ELi128ELi128ELb1ELb1ELb0ELb1ELb1ELb1EEEEEEEEEvNT_6ParamsE,(.L_x_25 - _ZN7cutlass13device_kernelIN5flash19enable_sm80_to_sm89INS1_16FlashAttnFwdSm80INS1_25CollectiveMainloopFwdSm80ILi4ELi1ELb0EN4cute5tupleIJNS5_1CILi128EEENS7_ILi80EEENS7_ILi64EEEEEELi64ENS_10bfloat16_tEfNS_4arch4Sm80ELb1ELb0ELb1ELb1ELb0ELb0ELb1ELb1EEENS1_21CollectiveEpilogueFwdINS6_IJS8_SA_S9_EEENS6_IJNS7_ILi1EEESI_SI_EEESC_SE_Li128ELb1ELb1ELb1ELb0EEENS1_36VarlenDynamicPersistentTileSchedulerILi128ELi80ELi128ELi128ELb1ELb1ELb0ELb1ELb1ELb1EEEEEEEEEvNT_6ParamsE)
        .other          _ZN7cutlass13device_kernelIN5flash19enable_sm80_to_sm89INS1_16FlashAttnFwdSm80INS1_25CollectiveMainloopFwdSm80ILi4ELi1ELb0EN4cute5tupleIJNS5_1CILi128EEENS7_ILi80EEENS7_ILi64EEEEEELi64ENS_10bfloat16_tEfNS_4arch4Sm80ELb1ELb0ELb1ELb1ELb0ELb0ELb1ELb1EEENS1_21CollectiveEpilogueFwdINS6_IJS8_SA_S9_EEENS6_IJNS7_ILi1EEESI_SI_EEESC_SE_Li128ELb1ELb1ELb1ELb0EEENS1_36VarlenDynamicPersistentTileSchedulerILi128ELi80ELi128ELi128ELb1ELb1ELb0ELb1ELb1ELb1EEEEEEEEEvNT_6ParamsE,@"STO_CUDA_ENTRY STV_DEFAULT"
_ZN7cutlass13device_kernelIN5flash19enable_sm80_to_sm89INS1_16FlashAttnFwdSm80INS1_25CollectiveMainloopFwdSm80ILi4ELi1ELb0EN4cute5tupleIJNS5_1CILi128EEENS7_ILi80EEENS7_ILi64EEEEEELi64ENS_10bfloat16_tEfNS_4arch4Sm80ELb1ELb0ELb1ELb1ELb0ELb0ELb1ELb1EEENS1_21CollectiveEpilogueFwdINS6_IJS8_SA_S9_EEENS6_IJNS7_ILi1EEESI_SI_EEESC_SE_Li128ELb1ELb1ELb1ELb0EEENS1_36VarlenDynamicPersistentTileSchedulerILi128ELi80ELi128ELi128ELb1ELb1ELb0ELb1ELb1ELb1EEEEEEEEEvNT_6ParamsE:
[----:B------:R-:W-:Y:S01]  /*0000*/  LDC R1, c[0x0][0x28] ;  /* 0x00000a00ff017b82 */ /* 0x000fe20000000800 */
[----:B------:R-:W-:Y:S05]  /*0010*/  EXIT ;  /* 0x000000000000794d */ /* 0x000fea0003800000 */
.L_x_7:
        /* <DEDUP_REMOVED lines=14> */
.L_x_25:


//--------------------- .text._ZN7cutlass13device_kernelIN5flash19enable_sm80_to_sm89INS1_16FlashAttnFwdSm80INS1_25CollectiveMainloopFwdSm80ILi4ELi1ELb0EN4cute5tupleIJNS5_1CILi128EEENS7_ILi80EEENS7_ILi64EEEEEELi64ENS_10bfloat16_tEfNS_4arch4Sm80ELb1ELb0ELb1ELb1ELb0ELb1ELb1ELb1EEENS1_21CollectiveEpilogueFwdINS6_IJS8_SA_S9_EEENS6_IJNS7_ILi1EEESI_SI_EEESC_SE_Li128ELb1ELb1ELb1ELb0EEENS1_36VarlenDynamicPersistentTileSchedulerILi128ELi80ELi128ELi128ELb1ELb1ELb0ELb1ELb1ELb1EEEEEEEEEvNT_6ParamsE --------------------------
	.section	.text._ZN7cutlass13device_kernelIN5flash19enable_sm80_to_sm89INS1_16FlashAttnFwdSm80INS1_25CollectiveMainloopFwdSm80ILi4ELi1ELb0EN4cute5tupleIJNS5_1CILi128EEENS7_ILi80EEENS7_ILi64EEEEEELi64ENS_10bfloat16_tEfNS_4arch4Sm80ELb1ELb0ELb1ELb1ELb0ELb1ELb1ELb1EEENS1_21CollectiveEpilogueFwdINS6_IJS8_SA_S9_EEENS6_IJNS7_ILi1EEESI_SI_EEESC_SE_Li128ELb1ELb1ELb1ELb0EEENS1_36VarlenDynamicPersistentTileSchedulerILi128ELi80ELi128ELi128ELb1ELb1ELb0ELb1ELb1ELb1EEEEEEEEEvNT_6ParamsE,"ax",@progbits
	.align	128
.text._ZN7cutlass13device_kernelIN5flash19enable_sm80_to_sm89INS1_16FlashAttnFwdSm80INS1_25CollectiveMainloopFwdSm80ILi4ELi1ELb0EN4cute5tupleIJNS5_1CILi128EEENS7_ILi80EEENS7_ILi64EEEEEELi64ENS_10bfloat16_tEfNS_4arch4Sm80ELb1ELb0ELb1ELb1ELb0ELb1ELb1ELb1EEENS1_21CollectiveEpilogueFwdINS6_IJS8_SA_S9_EEENS6_IJNS7_ILi1EEESI_SI_EEESC_SE_Li128ELb1ELb1ELb1ELb0EEENS1_36VarlenDynamicPersistentTileSchedulerILi128ELi80ELi128ELi128ELb1ELb1ELb0ELb1ELb1ELb1EEEEEEEEEvNT_6ParamsE:
        .type           _ZN7cutlass13device_kernelIN5flash19enable_sm80_to_sm89INS1_16FlashAttnFwdSm80INS1_25CollectiveMainloopFwdSm80ILi4ELi1ELb0EN4cute5tupleIJNS5_1CILi128EEENS7_ILi80EEENS7_ILi64EEEEEELi64ENS_10bfloat16_tEfNS_4arch4Sm80ELb1ELb0ELb1ELb1ELb0ELb1ELb1ELb1EEENS1_21CollectiveEpilogueFwdINS6_IJS8_SA_S9_EEENS6_IJNS7_ILi1EEESI_SI_EEESC_SE_Li128ELb1ELb1ELb1ELb0EEENS1_36VarlenDynamicPersistentTileSchedulerILi128ELi80ELi128ELi128ELb1ELb1ELb0ELb1ELb1ELb1EEEEEEEEEvNT_6ParamsE,@function
        .size           _ZN7cutlass13device_kernelIN5flash19enable_sm80_to_sm89INS1_16FlashAttnFwdSm80INS1_25CollectiveMainloopFwdSm80ILi4ELi1ELb0EN4cute5tupleIJNS5_1CILi128EEENS7_ILi80EEENS7_ILi64EEEEEELi64ENS_10bfloat16_tEfNS_4arch4Sm80ELb1ELb0ELb1ELb1ELb0ELb1ELb1ELb1EEENS1_21CollectiveEpilogueFwdINS6_IJS8_SA_S9_EEENS6_IJNS7_ILi1EEESI_SI_EEESC_SE_Li128ELb1ELb1ELb1ELb0EEENS1_36VarlenDynamicPersistentTileSchedulerILi128ELi80ELi128ELi128ELb1ELb1ELb0ELb1ELb1ELb1EEEEEEEEEvNT_6ParamsE,(.L_x_26 - _ZN7cutlass13device_kernelIN5flash19enable_sm80_to_sm89INS1_16FlashAttnFwdSm80INS1_25CollectiveMainloopFwdSm80ILi4ELi1ELb0EN4cute5tupleIJNS5_1CILi128EEENS7_ILi80EEENS7_ILi64EEEEEELi64ENS_10bfloat16_tEfNS_4arch4Sm80ELb1ELb0ELb1ELb1ELb0ELb1ELb1ELb1EEENS1_21CollectiveEpilogueFwdINS6_IJS8_SA_S9_EEENS6_IJNS7_ILi1EEESI_SI_EEESC_SE_Li128ELb1ELb1ELb1ELb0EEENS1_36VarlenDynamicPersistentTileSchedulerILi128ELi80ELi128ELi128ELb1ELb1ELb0ELb1ELb1ELb1EEEEEEEEEvNT_6ParamsE)
        .other          _ZN7cutlass13device_kernelIN5flash19enable_sm80_to_sm89INS1_16FlashAttnFwdSm80INS1_25CollectiveMainloopFwdSm80ILi4ELi1ELb0EN4cute5tupleIJNS5_1CILi128EEENS7_ILi80EEENS7_ILi64EEEEEELi64ENS_10bfloat16_tEfNS_4arch4Sm80ELb1ELb0ELb1ELb1ELb0ELb1ELb1ELb1EEENS1_21CollectiveEpilogueFwdINS6_IJS8_SA_S9_EEENS6_IJNS7_ILi1EEESI_SI_EEESC_SE_Li128ELb1ELb1ELb1ELb0EEENS1_36VarlenDynamicPersistentTileSchedulerILi128ELi80ELi128ELi128ELb1ELb1ELb0ELb1ELb1ELb1EEEEEEEEEvNT_6ParamsE,@"STO_CUDA_ENTRY STV_DEFAULT"
_ZN7cutlass13device_kernelIN5flash19enable_sm80_to_sm89INS1_16FlashAttnFwdSm80INS1_25CollectiveMainloopFwdSm80ILi4ELi1ELb0EN4cute5tupleIJNS5_1CILi128EEENS7_ILi80EEENS7_ILi64EEEEEELi64ENS_10bfloat16_tEfNS_4arch4Sm80ELb1ELb0ELb1ELb1ELb0ELb1ELb1ELb1EEENS1_21CollectiveEpilogueFwdINS6_IJS8_SA_S9_EEENS6_IJNS7_ILi1EEESI_SI_EEESC_SE_Li128ELb1ELb1ELb1ELb0EEENS1_36VarlenDynamicPersistentTileSchedulerILi128ELi80ELi128ELi128ELb1ELb1ELb0ELb1ELb1ELb1EEEEEEEEEvNT_6ParamsE:
[----:B------:R-:W-:Y:S01]  /*0000*/  LDC R1, c[0x0][0x28] ;  /* 0x00000a00ff017b82 */ /* 0x000fe20000000800 */
[----:B------:R-:W-:Y:S05]  /*0010*/  EXIT ;  /* 0x000000000000794d */ /* 0x000fea0003800000 */
.L_x_8:
        /* <DEDUP_REMOVED lines=14> */
.L_x_26:


//--------------------- .text._ZN7cutlass13device_kernelIN5flash19enable_sm80_to_sm89INS1_16FlashAttnFwdSm80INS1_25CollectiveMainloopFwdSm80ILi4ELi1ELb0EN4cute5tupleIJNS5_1CILi128EEENS7_ILi112EEENS7_ILi64EEEEEELi64ENS_10bfloat16_tEfNS_4arch4Sm80ELb0ELb0ELb0ELb0ELb0ELb0ELb1ELb1EEENS1_21CollectiveEpilogueFwdINS6_IJS8_SA_S9_EEENS6_IJNS7_ILi1EEESI_SI_EEESC_SE_Li128ELb0ELb1ELb1ELb0EEENS1_19SingleTileSchedulerILb0ELb1ELb1ELi128EEEEEEEEEvNT_6ParamsE --------------------------
	.section	.text._ZN7cutlass13device_kernelIN5flash19enable_sm80_to_sm89INS1_16FlashAttnFwdSm80INS1_25CollectiveMainloopFwdSm80ILi4ELi1ELb0EN4cute5tupleIJNS5_1CILi128EEENS7_ILi112EEENS7_ILi64EEEEEELi64ENS_10bfloat16_tEfNS_4arch4Sm80ELb0ELb0ELb0ELb0ELb0ELb0ELb1ELb1EEENS1_21CollectiveEpilogueFwdINS6_IJS8_SA_S9_EEENS6_IJNS7_ILi1EEESI_SI_EEESC_SE_Li128ELb0ELb1ELb1ELb0EEENS1_19SingleTileSchedulerILb0ELb1ELb1ELi128EEEEEEEEEvNT_6ParamsE,"ax",@progbits
	.align	128
.text._ZN7cutlass13device_kernelIN5flash19enable_sm80_to_sm89INS1_16FlashAttnFwdSm80INS1_25CollectiveMainloopFwdSm80ILi4ELi1ELb0EN4cute5tupleIJNS5_1CILi128EEENS7_ILi112EEENS7_ILi64EEEEEELi64ENS_10bfloat16_tEfNS_4arch4Sm80ELb0ELb0ELb0ELb0ELb0ELb0ELb1ELb1EEENS1_21CollectiveEpilogueFwdINS6_IJS8_SA_S9_EEENS6_IJNS7_ILi1EEESI_SI_EEESC_SE_Li128ELb0ELb1ELb1ELb0EEENS1_19SingleTileSchedulerILb0ELb1ELb1ELi128EEEEEEEEEvNT_6ParamsE:
        .type           _ZN7cutlass13device_kernelIN5flash19enable_sm80_to_sm89INS1_16FlashAttnFwdSm80INS1_25CollectiveMainloopFwdSm80ILi4ELi1ELb0EN4cute5tupleIJNS5_1CILi128EEENS7_ILi112EEENS7_ILi64EEEEEELi64ENS_10bfloat16_tEfNS_4arch4Sm80ELb0ELb0ELb0ELb0ELb0ELb0ELb1ELb1EEENS1_21CollectiveEpilogueFwdINS6_IJS8_SA_S9_EEENS6_IJNS7_ILi1EEESI_SI_EEESC_SE_Li128ELb0ELb1ELb1ELb0EEENS1_19SingleTileSchedulerILb0ELb1ELb1ELi128EEEEEEEEEvNT_6ParamsE,@function
        .size           _ZN7cutlass13device_kernelIN5flash19enable_sm80_to_sm89INS1_16FlashAttnFwdSm80INS1_25CollectiveMainloopFwdSm80ILi4ELi1ELb0EN4cute5tupleIJNS5_1CILi128EEENS7_ILi112EEENS7_ILi64EEEEEELi64ENS_10bfloat16_tEfNS_4arch4Sm80ELb0ELb0ELb0ELb0ELb0ELb0ELb1ELb1EEENS1_21CollectiveEpilogueFwdINS6_IJS8_SA_S9_EEENS6_IJNS7_ILi1EEESI_SI_EEESC_SE_Li128ELb0ELb1ELb1ELb0EEENS1_19SingleTileSchedulerILb0ELb1ELb1ELi128EEEEEEEEEvNT_6ParamsE,(.L_x_27 - _ZN7cutlass13device_kernelIN5flash19enable_sm80_to_sm89INS1_16FlashAttnFwdSm80INS1_25CollectiveMainloopFwdSm80ILi4ELi1ELb0EN4cute5tupleIJNS5_1CILi128EEENS7_ILi112EEENS7_ILi64EEEEEELi64ENS_10bfloat16_tEfNS_4arch4Sm80ELb0ELb0ELb0ELb0ELb0ELb0ELb1ELb1EEENS1_21CollectiveEpilogueFwdINS6_IJS8_SA_S9_EEENS6_IJNS7_ILi1EEESI_SI_EEESC_SE_Li128ELb0ELb1ELb1ELb0EEENS1_19SingleTileSchedulerILb0ELb1ELb1ELi128EEEEEEEEEvNT_6ParamsE)
        .other          _ZN7cutlass13device_kernelIN5flash19enable_sm80_to_sm89INS1_16FlashAttnFwdSm80INS1_25CollectiveMainloopFwdSm80ILi4ELi1ELb0EN4cute5tupleIJNS5_1CILi128EEENS7_ILi112EEENS7_ILi64EEEEEELi64ENS_10bfloat16_tEfNS_4arch4Sm80ELb0ELb0ELb0ELb0ELb0ELb0ELb1ELb1EEENS1_21CollectiveEpilogueFwdINS6_IJS8_SA_S9_EEENS6_IJNS7_ILi1EEESI_SI_EEESC_SE_Li128ELb0ELb1ELb1ELb0EEENS1_19SingleTileSchedulerILb0ELb1ELb1ELi128EEEEEEEEEvNT_6ParamsE,@"STO_CUDA_ENTRY STV_DEFAULT"
_ZN7cutlass13device_kernelIN5flash19enable_sm80_to_sm89INS1_16FlashAttnFwdSm80INS1_25CollectiveMainloopFwdSm80ILi4ELi1ELb0EN4cute5tupleIJNS5_1CILi128EEENS7_ILi112EEENS7_ILi64EEEEEELi64ENS_10bfloat16_tEfNS_4arch4Sm80ELb0ELb0ELb0ELb0ELb0ELb0ELb1ELb1EEENS1_21CollectiveEpilogueFwdINS6_IJS8_SA_S9_EEENS6_IJNS7_ILi1EEESI_SI_EEESC_SE_Li128ELb0ELb1ELb1ELb0EEENS1_19SingleTileSchedulerILb0ELb1ELb1ELi128EEEEEEEEEvNT_6ParamsE:
[----:B------:R-:W-:Y:S01]  /*0000*/  LDC R1, c[0x0][0x28] ;  /* 0x00000a00ff017b82 */ /* 0x000fe20000000800 */
[----:B------:R-:W-:Y:S05]  /*0010*/  EXIT ;  /* 0x000000000000794d */ /* 0x000fea0003800000 */
.L_x_9:
        /* <DEDUP_REMOVED lines=14> */
.L_x_27:


//--------------------- .text._ZN7cutlass13device_kernelIN5flash19enable_sm80_to_sm89INS1_16FlashAttnFwdSm80INS1_25CollectiveMainloopFwdSm80ILi4ELi1ELb0EN4cute5tupleIJNS5_1CILi128EEENS7_ILi80EEENS7_ILi64EEEEEELi64ENS_10bfloat16_tEfNS_4arch4Sm80ELb0ELb0ELb0ELb1ELb0ELb0ELb1ELb1EEENS1_21CollectiveEpilogueFwdINS6_IJS8_SA_S9_EEENS6_IJNS7_ILi1EEESI_SI_EEESC_SE_Li128ELb1ELb1ELb1ELb0EEENS1_36VarlenDynamicPersistentTileSchedulerILi128ELi80ELi128ELi128ELb1ELb1ELb0ELb0ELb1ELb1EEEEEEEEEvNT_6ParamsE --------------------------
	.section	.text._ZN7cutlass13device_kernelIN5flash19enable_sm80_to_sm89INS1_16FlashAttnFwdSm80INS1_25CollectiveMainloopFwdSm80ILi4ELi1ELb0EN4cute5tupleIJNS5_1CILi128EEENS7_ILi80EEENS7_ILi64EEEEEELi64ENS_10bfloat16_tEfNS_4arch4Sm80ELb0ELb0ELb0ELb1ELb0ELb0ELb1ELb1EEENS1_21CollectiveEpilogueFwdINS6_IJS8_SA_S9_EEENS6_IJNS7_ILi1EEESI_SI_EEESC_SE_Li128ELb1ELb1ELb1ELb0EEENS1_36VarlenDynamicPersistentTileSchedulerILi128ELi80ELi128ELi128ELb1ELb1ELb0ELb0ELb1ELb1EEEEEEEEEvNT_6ParamsE,"ax",@progbits
	.align	128
.text._ZN7cutlass13device_kernelIN5flash19enable_sm80_to_sm89INS1_16FlashAttnFwdSm80INS1_25CollectiveMainloopFwdSm80ILi4ELi1ELb0EN4cute5tupleIJNS5_1CILi128EEENS7_ILi80EEENS7_ILi64EEEEEELi64ENS_10bfloat16_tEfNS_4arch4Sm80ELb0ELb0ELb0ELb1ELb0ELb0ELb1ELb1EEENS1_21CollectiveEpilogueFwdINS6_IJS8_SA_S9_EEENS6_IJNS7_ILi1EEESI_SI_EEESC_SE_Li128ELb1ELb1ELb1ELb0EEENS1_36VarlenDynamicPersistentTileSchedulerILi128ELi80ELi128ELi128ELb1ELb1ELb0ELb0ELb1ELb1EEEEEEEEEvNT_6ParamsE:
        .type           _ZN7cutlass13device_kernelIN5flash19enable_sm80_to_sm89INS1_16FlashAttnFwdSm80INS1_25CollectiveMainloopFwdSm80ILi4ELi1ELb0EN4cute5tupleIJNS5_1CILi128EEENS7_ILi80EEENS7_ILi64EEEEEELi64ENS_10bfloat16_tEfNS_4arch4Sm80ELb0ELb0ELb0ELb1ELb0ELb0ELb1ELb1EEENS1_21CollectiveEpilogueFwdINS6_IJS8_SA_S9_EEENS6_IJNS7_ILi1EEESI_SI_EEESC_SE_Li128ELb1ELb1ELb1ELb0EEENS1_36VarlenDynamicPersistentTileSchedulerILi128ELi80ELi128ELi128ELb1ELb1ELb0ELb0ELb1ELb1EEEEEEEEEvNT_6ParamsE,@function
        .size           _ZN7cutlass13device_kernelIN5flash19enable_sm80_to_sm89INS1_16FlashAttnFwdSm80INS1_25CollectiveMainloopFwdSm80ILi4ELi1ELb0EN4cute5tupleIJNS5_1CILi128EEENS7_ILi80EEENS7_ILi64EEEEEELi64ENS_10bfloat16_tEfNS_4arch4Sm80ELb0ELb0ELb0ELb1ELb0ELb0ELb1ELb1EEENS1_21CollectiveEpilogueFwdINS6_IJS8_SA_S9_EEENS6_IJNS7_ILi1EEESI_SI_EEESC_SE_Li128ELb1ELb1ELb1ELb0EEENS1_36VarlenDynamicPersistentTileSchedulerILi128ELi80ELi128ELi128ELb1ELb1ELb0ELb0ELb1ELb1EEEEEEEEEvNT_6ParamsE,(.L_x_28 - _ZN7cutlass13device_kernelIN5flash19enable_sm80_to_sm89INS1_16FlashAttnFwdSm80INS1_25CollectiveMainloopFwdSm80ILi4ELi1ELb0EN4cute5tupleIJNS5_1CILi128EEENS7_ILi80EEENS7_ILi64EEEEEELi64ENS_10bfloat16_tEfNS_4arch4Sm80ELb0ELb0ELb0ELb1ELb0ELb0ELb1ELb1EEENS1_21CollectiveEpilogueFwdINS6_IJS8_SA_S9_EEENS6_IJNS7_ILi1EEESI_SI_EEESC_SE_Li128ELb1ELb1ELb1ELb0EEENS1_36VarlenDynamicPersistentTileSchedulerILi128ELi80ELi128ELi128ELb1ELb1ELb0ELb0ELb1ELb1EEEEEEEEEvNT_6ParamsE)
        .other          _ZN7cutlass13device_kernelIN5flash19enable_sm80_to_sm89INS1_16FlashAttnFwdSm80INS1_25CollectiveMainloopFwdSm80ILi4ELi1ELb0EN4cute5tupleIJNS5_1CILi128EEENS7_ILi80EEENS7_ILi64EEEEEELi64ENS_10bfloat16_tEfNS_4arch4Sm80ELb0ELb0ELb0ELb1ELb0ELb0ELb1ELb1EEENS1_21CollectiveEpilogueFwdINS6_IJS8_SA_S9_EEENS6_IJNS7_ILi1EEESI_SI_EEESC_SE_Li128ELb1ELb1ELb1ELb0EEENS1_36VarlenDynamicPersistentTileSchedulerILi128ELi80ELi128ELi128ELb1ELb1ELb0ELb0ELb1ELb1EEEEEEEEEvNT_6ParamsE,@"STO_CUDA_ENTRY STV_DEFAULT"
_ZN7cutlass13device_kernelIN5flash19enable_sm80_to_sm89INS1_16FlashAttnFwdSm80INS1_25CollectiveMainloopFwdSm80ILi4ELi1ELb0EN4cute5tupleIJNS5_1CILi128EEENS7_ILi80EEENS7_ILi64EEEEEELi64ENS_10bfloat16_tEfNS_4arch4Sm80ELb0ELb0ELb0ELb1ELb0ELb0ELb1ELb1EEENS1_21CollectiveEpilogueFwdINS6_IJS8_SA_S9_EEENS6_IJNS7_ILi1EEESI_SI_EEESC_SE_Li128ELb1ELb1ELb1ELb0EEENS1_36VarlenDynamicPersistentTileSchedulerILi128ELi80ELi128ELi128ELb1ELb1ELb0ELb0ELb1ELb1EEEEEEEEEvNT_6ParamsE:
[----:B------:R-:W-:Y:S01]  /*0000*/  LDC R1, c[0x0][0x28] ;  /* 0x00000a00ff017b82 */ /* 0x000fe20000000800 */
[----:B------:R-:W-:Y:S05]  /*0010*/  EXIT ;  /* 0x000000000000794d */ /* 0x000fea0003800000 */
.L_x_10:
        /* <DEDUP_REMOVED lines=14> */
.L_x_28:


//--------------------- .text._ZN7cutlass13device_kernelIN5flash19enable_sm80_to_sm89INS1_16FlashAttnFwdSm80INS1_25CollectiveMainloopFwdSm80ILi4ELi1ELb0EN4cute5tupleIJNS5_1CILi128EEENS7_ILi80EEENS7_ILi64EEEEEELi64ENS_10bfloat16_tEfNS_4arch4Sm80ELb0ELb0ELb0ELb1ELb0ELb1ELb1ELb1EEENS1_21CollectiveEpilogueFwdINS6_IJS8_SA_S9_EEENS6_IJNS7_ILi1EEESI_SI_EEESC_SE_Li128ELb1ELb1ELb1ELb0EEENS1_36VarlenDynamicPersistentTileSchedulerILi128ELi80ELi128ELi128ELb1ELb1ELb0ELb0ELb1ELb1EEEEEEEEEvNT_6ParamsE --------------------------
	.section	.text._ZN7cutlass13device_kernelIN5flash19enable_sm80_to_sm89INS1_16FlashAttnFwdSm80INS1_25CollectiveMainloopFwdSm80ILi4ELi1ELb0EN4cute5tupleIJNS5_1CILi128EEENS7_ILi80EEENS7_ILi64EEEEEELi64ENS_10bfloat16_tEfNS_4arch4Sm80ELb0ELb0ELb0ELb1ELb0ELb1ELb1ELb1EEENS1_21CollectiveEpilogueFwdINS6_IJS8_SA_S9_EEENS6_IJNS7_ILi1EEESI_SI_EEESC_SE_Li128ELb1ELb1ELb1ELb0EEENS1_36VarlenDynamicPersistentTileSchedulerILi128ELi80ELi128ELi128ELb1ELb1ELb0ELb0ELb1ELb1EEEEEEEEEvNT_6ParamsE,"ax",@progbits
	.align	128
.text._ZN7cutlass13device_kernelIN5flash19enable_sm80_to_sm89INS1_16FlashAttnFwdSm80INS1_25CollectiveMainloopFwdSm80ILi4ELi1ELb0EN4cute5tupleIJNS5_1CILi128EEENS7_ILi80EEENS7_ILi64EEEEEELi64ENS_10bfloat16_tEfNS_4arch4Sm80ELb0ELb0ELb0ELb1ELb0ELb1ELb1ELb1EEENS1_21CollectiveEpilogueFwdINS6_IJS8_SA_S9_EEENS6_IJNS7_ILi1EEESI_SI_EEESC_SE_Li128ELb1ELb1ELb1ELb0EEENS1_36VarlenDynamicPersistentTileSchedulerILi128ELi80ELi128ELi128ELb1ELb1ELb0ELb0ELb1ELb1EEEEEEEEEvNT_6ParamsE:
        .type           _ZN7cutlass13device_kernelIN5flash19enable_sm80_to_sm89INS1_16FlashAttnFwdSm80INS1_25CollectiveMainloopFwdSm80ILi4ELi1ELb0EN4cute5tupleIJNS5_1CILi128EEENS7_ILi80EEENS7_ILi64EEEEEELi64ENS_10bfloat16_tEfNS_4arch4Sm80ELb0ELb0ELb0ELb1ELb0ELb1ELb1ELb1EEENS1_21CollectiveEpilogueFwdINS6_IJS8_SA_S9_EEENS6_IJNS7_ILi1EEESI_SI_EEESC_SE_Li128ELb1ELb1ELb1ELb0EEENS1_36VarlenDynamicPersistentTileSchedulerILi128ELi80ELi128ELi128ELb1ELb1ELb0ELb0ELb1ELb1EEEEEEEEEvNT_6ParamsE,@function
        .size           _ZN7cutlass13device_kernelIN5flash19enable_sm80_to_sm89INS1_16FlashAttnFwdSm80INS1_25CollectiveMainloopFwdSm80ILi4ELi1ELb0EN4cute5tupleIJNS5_1CILi128EEENS7_ILi80EEENS7_ILi64EEEEEELi64ENS_10bfloat16_tEfNS_4arch4Sm80ELb0ELb0ELb0ELb1ELb0ELb1ELb1ELb1EEENS1_21CollectiveEpilogueFwdINS6_IJS8_SA_S9_EEENS6_IJNS7_ILi1EEESI_SI_EEESC_SE_Li128ELb1ELb1ELb1ELb0EEENS1_36VarlenDynamicPersistentTileSchedulerILi128ELi80ELi128ELi128ELb1ELb1ELb0ELb0ELb1ELb1EEEEEEEEEvNT_6ParamsE,(.L_x_29 - _ZN7cutlass13device_kernelIN5flash19enable_sm80_to_sm89INS1_16FlashAttnFwdSm80INS1_25CollectiveMainloopFwdSm80ILi4ELi1ELb0EN4cute5tupleIJNS5_1CILi128EEENS7_ILi80EEENS7_ILi64EEEEEELi64ENS_10bfloat16_tEfNS_4arch4Sm80ELb0ELb0ELb0ELb1ELb0ELb1ELb1ELb1EEENS1_21CollectiveEpilogueFwdINS6_IJS8_SA_S9_EEENS6_IJNS7_ILi1EEESI_SI_EEESC_SE_Li128ELb1ELb1ELb1ELb0EEENS1_36VarlenDynamicPersistentTileSchedulerILi128ELi80ELi128ELi128ELb1ELb1ELb0ELb0ELb1ELb1EEEEEEEEEvNT_6ParamsE)
        .other          _ZN7cutlass13device_kernelIN5flash19enable_sm80_to_sm89INS1_16FlashAttnFwdSm80INS1_25CollectiveMainloopFwdSm80ILi4ELi1ELb0EN4cute5tupleIJNS5_1CILi128EEENS7_ILi80EEENS7_ILi64EEEEEELi64ENS_10bfloat16_tEfNS_4arch4Sm80ELb0ELb0ELb0ELb1ELb0ELb1ELb1ELb1EEENS1_21CollectiveEpilogueFwdINS6_IJS8_SA_S9_EEENS6_IJNS7_ILi1EEESI_SI_EEESC_SE_Li128ELb1ELb1ELb1ELb0EEENS1_36VarlenDynamicPersistentTileSchedulerILi128ELi80ELi128ELi128ELb1ELb1ELb0ELb0ELb1ELb1EEEEEEEEEvNT_6ParamsE,@"STO_CUDA_ENTRY STV_DEFAULT"
_ZN7cutlass13device_kernelIN5flash19enable_sm80_to_sm89INS1_16FlashAttnFwdSm80INS1_25CollectiveMainloopFwdSm80ILi4ELi1ELb0EN4cute5tupleIJNS5_1CILi128EEENS7_ILi80EEENS7_ILi64EEEEEELi64ENS_10bfloat16_tEfNS_4arch4Sm80ELb0ELb0ELb0ELb1ELb0ELb1ELb1ELb1EEENS1_21CollectiveEpilogueFwdINS6_IJS8_SA_S9_EEENS6_IJNS7_ILi1EEESI_SI_EEESC_SE_Li128ELb1ELb1ELb1ELb0EEENS1_36VarlenDynamicPersistentTileSchedulerILi128ELi80ELi128ELi128ELb1ELb1ELb0ELb0ELb1ELb1EEEEEEEEEvNT_6ParamsE:
[----:B------:R-:W-:Y:S01]  /*0000*/  LDC R1, c[0x0][0x28] ;  /* 0x00000a00ff017b82 */ /* 0x000fe20000000800 */
[----:B------:R-:W-:Y:S05]  /*0010*/  EXIT ;  /* 0x000000000000794d */ /* 0x000fea0003800000 */
.L_x_11:
        /* <DEDUP_REMOVED lines=14> */
.L_x_29:


//--------------------- .text._ZN7cutlass13device_kernelIN5flash19enable_sm80_to_sm89INS1_16FlashAttnFwdSm80INS1_25CollectiveMainloopFwdSm80ILi4ELi1ELb0EN4cute5tupleIJNS5_1CILi128EEENS7_ILi96EEENS7_ILi64EEEEEELi64ENS_10bfloat16_tEfNS_4arch4Sm80ELb0ELb1ELb0ELb0ELb0ELb0ELb1ELb1EEENS1_21CollectiveEpilogueFwdINS6_IJS8_SA_S9_EEENS6_IJNS7_ILi1EEESI_SI_EEESC_SE_Li128ELb0ELb1ELb1ELb0EEENS1_19SingleTileSchedulerILb0ELb1ELb1ELi128EEEEEEEEEvNT_6ParamsE --------------------------
	.section	.text._ZN7cutlass13device_kernelIN5flash19enable_sm80_to_sm89INS1_16FlashAttnFwdSm80INS1_25CollectiveMainloopFwdSm80ILi4ELi1ELb0EN4cute5tupleIJNS5_1CILi128EEENS7_ILi96EEENS7_ILi64EEEEEELi64ENS_10bfloat16_tEfNS_4arch4Sm80ELb0ELb1ELb0ELb0ELb0ELb0ELb1ELb1EEENS1_21CollectiveEpilogueFwdINS6_IJS8_SA_S9_EEENS6_IJNS7_ILi1EEESI_SI_EEESC_SE_Li128ELb0ELb1ELb1ELb0EEENS1_19SingleTileSchedulerILb0ELb1ELb1ELi128EEEEEEEEEvNT_6ParamsE,"ax",@progbits
	.align	128
.text._ZN7cutlass13device_kernelIN5flash19enable_sm80_to_sm89INS1_16FlashAttnFwdSm80INS1_25CollectiveMainloopFwdSm80ILi4ELi1ELb0EN4cute5tupleIJNS5_1CILi128EEENS7_ILi96EEENS7_ILi64EEEEEELi64ENS_10bfloat16_tEfNS_4arch4Sm80ELb0ELb1ELb0ELb0ELb0ELb0ELb1ELb1EEENS1_21CollectiveEpilogueFwdINS6_IJS8_SA_S9_EEENS6_IJNS7_ILi1EEESI_SI_EEESC_SE_Li128ELb0ELb1ELb1ELb0EEENS1_19SingleTileSchedulerILb0ELb1ELb1ELi128EEEEEEEEEvNT_6ParamsE:
        .type           _ZN7cutlass13device_kernelIN5flash19enable_sm80_to_sm89INS1_16FlashAttnFwdSm80INS1_25CollectiveMainloopFwdSm80ILi4ELi1ELb0EN4cute5tupleIJNS5_1CILi128EEENS7_ILi96EEENS7_ILi64EEEEEELi64ENS_10bfloat16_tEfNS_4arch4Sm80ELb0ELb1ELb0ELb0ELb0ELb0ELb1ELb1EEENS1_21CollectiveEpilogueFwdINS6_IJS8_SA_S9_EEENS6_IJNS7_ILi1EEESI_SI_EEESC_SE_Li128ELb0ELb1ELb1ELb0EEENS1_19SingleTileSchedulerILb0ELb1ELb1ELi128EEEEEEEEEvNT_6ParamsE,@function
        .size           _ZN7cutlass13device_kernelIN5flash19enable_sm80_to_sm89INS1_16FlashAttnFwdSm80INS1_25CollectiveMainloopFwdSm80ILi4ELi1ELb0EN4cute5tupleIJNS5_1CILi128EEENS7_ILi96EEENS7_ILi64EEEEEELi64ENS_10bfloat16_tEfNS_4arch4Sm80ELb0ELb1ELb0ELb0ELb0ELb0ELb1ELb1EEENS1_21CollectiveEpilogueFwdINS6_IJS8_SA_S9_EEENS6_IJNS7_ILi1EEESI_SI_EEESC_SE_Li128ELb0ELb1ELb1ELb0EEENS1_19SingleTileSchedulerILb0ELb1ELb1ELi128EEEEEEEEEvNT_6ParamsE,(.L_x_30 - _ZN7cutlass13device_kernelIN5flash19enable_sm80_to_sm89INS1_16FlashAttnFwdSm80INS1_25CollectiveMainloopFwdSm80ILi4ELi1ELb0EN4cute5tupleIJNS5_1CILi128EEENS7_ILi96EEENS7_ILi64EEEEEELi64ENS_10bfloat16_tEfNS_4arch4Sm80ELb0ELb1ELb0ELb0ELb0ELb0ELb1ELb1EEENS1_21CollectiveEpilogueFwdINS6_IJS8_SA_S9_EEENS6_IJNS7_ILi1EEESI_SI_EEESC_SE_Li128ELb0ELb1ELb1ELb0EEENS1_19SingleTileSchedulerILb0ELb1ELb1ELi128EEEEEEEEEvNT_6ParamsE)
        .other          _ZN7cutlass13device_kernelIN5flash19enable_sm80_to_sm89INS1_16FlashAttnFwdSm80INS1_25CollectiveMainloopFwdSm80ILi4ELi1ELb0EN4cute5tupleIJNS5_1CILi128EEENS7_ILi96EEENS7_ILi64EEEEEELi64ENS_10bfloat16_tEfNS_4arch4Sm80ELb0ELb1ELb0ELb0ELb0ELb0ELb1ELb1EEENS1_21CollectiveEpilogueFwdINS6_IJS8_SA_S9_EEENS6_IJNS7_ILi1EEESI_SI_EEESC_SE_Li128ELb0ELb1ELb1ELb0EEENS1_19SingleTileSchedulerILb0ELb1ELb1ELi128EEEEEEEEEvNT_6ParamsE,@"STO_CUDA_ENTRY STV_DEFAULT"
_ZN7cutlass13device_kernelIN5flash19enable_sm80_to_sm89INS1_16FlashAttnFwdSm80INS1_25CollectiveMainloopFwdSm80ILi4ELi1ELb0EN4cute5tupleIJNS5_1CILi128EEENS7_ILi96EEENS7_ILi64EEEEEELi64ENS_10bfloat16_tEfNS_4arch4Sm80ELb0ELb1ELb0ELb0ELb0ELb0ELb1ELb1EEENS1_21CollectiveEpilogueFwdINS6_IJS8_SA_S9_EEENS6_IJNS7_ILi1EEESI_SI_EEESC_SE_Li128ELb0ELb1ELb1ELb0EEENS1_19SingleTileSchedulerILb0ELb1ELb1ELi128EEEEEEEEEvNT_6ParamsE:
[----:B------:R-:W-:Y:S01]  /*0000*/  LDC R1, c[0x0][0x28] ;  /* 0x00000a00ff017b82 */ /* 0x000fe20000000800 */
[----:B------:R-:W-:Y:S05]  /*0010*/  EXIT ;  /* 0x000000000000794d */ /* 0x000fea0003800000 */
.L_x_12:
        /* <DEDUP_REMOVED lines=14> */
.L_x_30:


//--------------------- .text._ZN7cutlass13device_kernelIN5flash19enable_sm80_to_sm89INS1_16FlashAttnFwdSm80INS1_25CollectiveMainloopFwdSm80ILi4ELi1ELb0EN4cute5tupleIJNS5_1CILi128EEENS7_ILi80EEENS7_ILi64EEEEEELi64ENS_10bfloat16_tEfNS_4arch4Sm80ELb0ELb1ELb0ELb1ELb0ELb0ELb1ELb1EEENS1_21CollectiveEpilogueFwdINS6_IJS8_SA_S9_EEENS6_IJNS7_ILi1EEESI_SI_EEESC_SE_Li128ELb1ELb1ELb1ELb0EEENS1_36VarlenDynamicPersistentTileSchedulerILi128ELi80ELi128ELi128ELb1ELb1ELb0ELb1ELb0ELb1EEEEEEEEEvNT_6ParamsE --------------------------
	.section	.text._ZN7cutlass13device_kernelIN5flash19enable_sm80_to_sm89INS1_16FlashAttnFwdSm80INS1_25CollectiveMainloopFwdSm80ILi4ELi1ELb0EN4cute5tupleIJNS5_1CILi128EEENS7_ILi80EEENS7_ILi64EEEEEELi64ENS_10bfloat16_tEfNS_4arch4Sm80ELb0ELb1ELb0ELb1ELb0ELb0ELb1ELb1EEENS1_21CollectiveEpilogueFwdINS6_IJS8_SA_S9_EEENS6_IJNS7_ILi1EEESI_SI_EEESC_SE_Li128ELb1ELb1ELb1ELb0EEENS1_36VarlenDynamicPersistentTileSchedulerILi128ELi80ELi128ELi128ELb1ELb1ELb0ELb1ELb0ELb1EEEEEEEEEvNT_6ParamsE,"ax",@progbits
	.align	128
.text._ZN7cutlass13device_kernelIN5flash19enable_sm80_to_sm89INS1_16FlashAttnFwdSm80INS1_25CollectiveMainloopFwdSm80ILi4ELi1ELb0EN4cute5tupleIJNS5_1CILi128EEENS7_ILi80EEENS7_ILi64EEEEEELi64ENS_10bfloat16_tEfNS_4arch4Sm80ELb0ELb1ELb0ELb1ELb0ELb0ELb1ELb1EEENS1_21CollectiveEpilogueFwdINS6_IJS8_SA_S9_EEENS6_IJNS7_ILi1EEESI_SI_EEESC_SE_Li128ELb1ELb1ELb1ELb0EEENS1_36VarlenDynamicPersistentTileSchedulerILi128ELi80ELi128ELi128ELb1ELb1ELb0ELb1ELb0ELb1EEEEEEEEEvNT_6ParamsE:
        .type           _ZN7cutlass13device_kernelIN5flash19enable_sm80_to_sm89INS1_16FlashAttnFwdSm80INS1_25CollectiveMainloopFwdSm80ILi4ELi1ELb0EN4cute5tupleIJNS5_1CILi128EEENS7_ILi80EEENS7_ILi64EEEEEELi64ENS_10bfloat16_tEfNS_4arch4Sm80ELb0ELb1ELb0ELb1ELb0ELb0ELb1ELb1EEENS1_21CollectiveEpilogueFwdINS6_IJS8_SA_S9_EEENS6_IJNS7_ILi1EEESI_SI_EEESC_SE_Li128ELb1ELb1ELb1ELb0EEENS1_36VarlenDynamicPersistentTileSchedulerILi128ELi80ELi128ELi128ELb1ELb1ELb0ELb1ELb0ELb1EEEEEEEEEvNT_6ParamsE,@function
        .size           _ZN7cutlass13device_kernelIN5flash19enable_sm80_to_sm89INS1_16FlashAttnFwdSm80INS1_25CollectiveMainloopFwdSm80ILi4ELi1ELb0EN4cute5tupleIJNS5_1CILi128EEENS7_ILi80EEENS7_ILi64EEEEEELi64ENS_10bfloat16_tEfNS_4arch4Sm80ELb0ELb1ELb0ELb1ELb0ELb0ELb1ELb1EEENS1_21CollectiveEpilogueFwdINS6_IJS8_SA_S9_EEENS6_IJNS7_ILi1EEESI_SI_EEESC_SE_Li128ELb1ELb1ELb1ELb0EEENS1_36VarlenDynamicPersistentTileSchedulerILi128ELi80ELi128ELi128ELb1ELb1ELb0ELb1ELb0ELb1EEEEEEEEEvNT_6ParamsE,(.L_x_31 - _ZN7cutlass13device_kernelIN5flash19enable_sm80_to_sm89INS1_16FlashAttnFwdSm80INS1_25CollectiveMainloopFwdSm80ILi4ELi1ELb0EN4cute5tupleIJNS5_1CILi128EEENS7_ILi80EEENS7_ILi64EEEEEELi64ENS_10bfloat16_tEfNS_4arch4Sm80ELb0ELb1ELb0ELb1ELb0ELb0ELb1ELb1EEENS1_21CollectiveEpilogueFwdINS6_IJS8_SA_S9_EEENS6_IJNS7_ILi1EEESI_SI_EEESC_SE_Li128ELb1ELb1ELb1ELb0EEENS1_36VarlenDynamicPersistentTileSchedulerILi128ELi80ELi128ELi128ELb1ELb1ELb0ELb1ELb0ELb1EEEEEEEEEvNT_6ParamsE)
        .other          _ZN7cutlass13device_kernelIN5flash19enable_sm80_to_sm89INS1_16FlashAttnFwdSm80INS1_25CollectiveMainloopFwdSm80ILi4ELi1ELb0EN4cute5tupleIJNS5_1CILi128EEENS7_ILi80EEENS7_ILi64EEEEEELi64ENS_10bfloat16_tEfNS_4arch4Sm80ELb0ELb1ELb0ELb1ELb0ELb0ELb1ELb1EEENS1_21CollectiveEpilogueFwdINS6_IJS8_SA_S9_EEENS6_IJNS7_ILi1EEESI_SI_EEESC_SE_Li128ELb1ELb1ELb1ELb0EEENS1_36VarlenDynamicPersistentTileSchedulerILi128ELi80ELi128ELi128ELb1ELb1ELb0ELb1ELb0ELb1EEEEEEEEEvNT_6ParamsE,@"STO_CUDA_ENTRY STV_DEFAULT"
_ZN7cutlass13device_kernelIN5flash19enable_sm80_to_sm89INS1_16FlashAttnFwdSm80INS1_25CollectiveMainloopFwdSm80ILi4ELi1ELb0EN4cute5tupleIJNS5_1CILi128EEENS7_ILi80EEENS7_ILi64EEEEEELi64ENS_10bfloat16_tEfNS_4arch4Sm80ELb0ELb1ELb0ELb1ELb0ELb0ELb1ELb1EEENS1_21CollectiveEpilogueFwdINS6_IJS8_SA_S9_EEENS6_IJNS7_ILi1EEESI_SI_EEESC_SE_Li128ELb1ELb1ELb1ELb0EEENS1_36VarlenDynamicPersistentTileSchedulerILi128ELi80ELi128ELi128ELb1ELb1ELb0ELb1ELb0ELb1EEEEEEEEEvNT_6ParamsE:
[----:B------:R-:W-:Y:S01]  /*0000*/  LDC R1, c[0x0][0x28] ;  /* 0x00000a00ff017b82 */ /* 0x000fe20000000800 */
[----:B------:R-:W-:Y:S05]  /*0010*/  EXIT ;  /* 0x000000000000794d */ /* 0x000fea0003800000 */
.L_x_13:
        /* <DEDUP_REMOVED lines=14> */
.L_x_31:


//--------------------- .text._ZN7cutlass13device_kernelIN5flash19enable_sm80_to_sm89INS1_16FlashAttnFwdSm80INS1_25CollectiveMainloopFwdSm80ILi4ELi1ELb0EN4cute5tupleIJNS5_1CILi128EEENS7_ILi80EEENS7_ILi64EEEEEELi64ENS_10bfloat16_tEfNS_4arch4Sm80ELb0ELb1ELb0ELb1ELb0ELb1ELb1ELb1EEENS1_21CollectiveEpilogueFwdINS6_IJS8_SA_S9_EEENS6_IJNS7_ILi1EEESI_SI_EEESC_SE_Li128ELb1ELb1ELb1ELb0EEENS1_36VarlenDynamicPersistentTileSchedulerILi128ELi80ELi128ELi128ELb1ELb1ELb0ELb1ELb0ELb1EEEEEEEEEvNT_6ParamsE --------------------------
	.section	.text._ZN7cutlass13device_kernelIN5flash19enable_sm80_to_sm89INS1_16FlashAttnFwdSm80INS1_25CollectiveMainloopFwdSm80ILi4ELi1ELb0EN4cute5tupleIJNS5_1CILi128EEENS7_ILi80EEENS7_ILi64EEEEEELi64ENS_10bfloat16_tEfNS_4arch4Sm80ELb0ELb1ELb0ELb1ELb0ELb1ELb1ELb1EEENS1_21CollectiveEpilogueFwdINS6_IJS8_SA_S9_EEENS6_IJNS7_ILi1EEESI_SI_EEESC_SE_Li128ELb1ELb1ELb1ELb0EEENS1_36VarlenDynamicPersistentTileSchedulerILi128ELi80ELi128ELi128ELb1ELb1ELb0ELb1ELb0ELb1EEEEEEEEEvNT_6ParamsE,"ax",@progbits
	.align	128
.text._ZN7cutlass13device_kernelIN5flash19enable_sm80_to_sm89INS1_16FlashAttnFwdSm80INS1_25CollectiveMainloopFwdSm80ILi4ELi1ELb0EN4cute5tupleIJNS5_1CILi128EEENS7_ILi80EEENS7_ILi64EEEEEELi64ENS_10bfloat16_tEfNS_4arch4Sm80ELb0ELb1ELb0ELb1ELb0ELb1ELb1ELb1EEENS1_21CollectiveEpilogueFwdINS6_IJS8_SA_S9_EEENS6_IJNS7_ILi1EEESI_SI_EEESC_SE_Li128ELb1ELb1ELb1ELb0EEENS1_36VarlenDynamicPersistentTileSchedulerILi128ELi80ELi128ELi128ELb1ELb1ELb0ELb1ELb0ELb1EEEEEEEEEvNT_6ParamsE:
        .type           _ZN7cutlass13device_kernelIN5flash19enable_sm80_to_sm89INS1_16FlashAttnFwdSm80INS1_25CollectiveMainloopFwdSm80ILi4ELi1ELb0EN4cute5tupleIJNS5_1CILi128EEENS7_ILi80EEENS7_ILi64EEEEEELi64ENS_10bfloat16_tEfNS_4arch4Sm80ELb0ELb1ELb0ELb1ELb0ELb1ELb1ELb1EEENS1_21CollectiveEpilogueFwdINS6_IJS8_SA_S9_EEENS6_IJNS7_ILi1EEESI_SI_EEESC_SE_Li128ELb1ELb1ELb1ELb0EEENS1_36VarlenDynamicPersistentTileSchedulerILi128ELi80ELi128ELi128ELb1ELb1ELb0ELb1ELb0ELb1EEEEEEEEEvNT_6ParamsE,@function
        .size           _ZN7cutlass13device_kernelIN5flash19enable_sm80_to_sm89INS1_16FlashAttnFwdSm80INS1_25CollectiveMainloopFwdSm80ILi4ELi1ELb0EN4cute5tupleIJNS5_1CILi128EEENS7_ILi80EEENS7_ILi64EEEEEELi64ENS_10bfloat16_tEfNS_4arch4Sm80ELb0ELb1ELb0ELb1ELb0ELb1ELb1ELb1EEENS1_21CollectiveEpilogueFwdINS6_IJS8_SA_S9_EEENS6_IJNS7_ILi1EEESI_SI_EEESC_SE_Li128ELb1ELb1ELb1ELb0EEENS1_36VarlenDynamicPersistentTileSchedulerILi128ELi80ELi128ELi128ELb1ELb1ELb0ELb1ELb0ELb1EEEEEEEEEvNT_6ParamsE,(.L_x_32 - _ZN7cutlass13device_kernelIN5flash19enable_sm80_to_sm89INS1_16FlashAttnFwdSm80INS1_25CollectiveMainloopFwdSm80ILi4ELi1ELb0EN4cute5tupleIJNS5_1CILi128EEENS7_ILi80EEENS7_ILi64EEEEEELi64ENS_10bfloat16_tEfNS_4arch4Sm80ELb0ELb1ELb0ELb1ELb0ELb1ELb1ELb1EEENS1_21CollectiveEpilogueFwdINS6_IJS8_SA_S9_EEENS6_IJNS7_ILi1EEESI_SI_EEESC_SE_Li128ELb1ELb1ELb1ELb0EEENS1_36VarlenDynamicPersistentTileSchedulerILi128ELi80ELi128ELi128ELb1ELb1ELb0ELb1ELb0ELb1EEEEEEEEEvNT_6ParamsE)
        .other          _ZN7cutlass13device_kernelIN5flash19enable_sm80_to_sm89INS1_16FlashAttnFwdSm80INS1_25CollectiveMainloopFwdSm80ILi4ELi1ELb0EN4cute5tupleIJNS5_1CILi128EEENS7_ILi80EEENS7_ILi64EEEEEELi64ENS_10bfloat16_tEfNS_4arch4Sm80ELb0ELb1ELb0ELb1ELb0ELb1ELb1ELb1EEENS1_21CollectiveEpilogueFwdINS6_IJS8_SA_S9_EEENS6_IJNS7_ILi1EEESI_SI_EEESC_SE_Li128ELb1ELb1ELb1ELb0EEENS1_36VarlenDynamicPersistentTileSchedulerILi128ELi80ELi128ELi128ELb1ELb1ELb0ELb1ELb0ELb1EEEEEEEEEvNT_6ParamsE,@"STO_CUDA_ENTRY STV_DEFAULT"
_ZN7cutlass13device_kernelIN5flash19enable_sm80_to_sm89INS1_16FlashAttnFwdSm80INS1_25CollectiveMainloopFwdSm80ILi4ELi1ELb0EN4cute5tupleIJNS5_1CILi128EEENS7_ILi80EEENS7_ILi64EEEEEELi64ENS_10bfloat16_tEfNS_4arch4Sm80ELb0ELb1ELb0ELb1ELb0ELb1ELb1ELb1EEENS1_21CollectiveEpilogueFwdINS6_IJS8_SA_S9_EEENS6_IJNS7_ILi1EEESI_SI_EEESC_SE_Li128ELb1ELb1ELb1ELb0EEENS1_36VarlenDynamicPersistentTileSchedulerILi128ELi80ELi128ELi128ELb1ELb1ELb0ELb1ELb0ELb1EEEEEEEEEvNT_6ParamsE:
[----:B------:R-:W-:Y:S01]  /*0000*/  LDC R1, c[0x0][0x28] ;  /* 0x00000a00ff017b82 */ /* 0x000fe20000000800 */
[----:B------:R-:W-:Y:S05]  /*0010*/  EXIT ;  /* 0x000000000000794d */ /* 0x000fea0003800000 */
.L_x_14:
        /* <DEDUP_REMOVED lines=14> */
.L_x_32:


//--------------------- .text._ZN7cutlass13device_kernelIN5flash19enable_sm80_to_sm89INS1_16FlashAttnFwdSm80INS1_25CollectiveMainloopFwdSm80ILi4ELi1ELb0EN4cute5tupleIJNS5_1CILi128EEENS7_ILi112EEENS7_ILi64EEEEEELi64ENS_10bfloat16_tEfNS_4arch4Sm80ELb1ELb0ELb0ELb0ELb0ELb0ELb1ELb1EEENS1_21CollectiveEpilogueFwdINS6_IJS8_SA_S9_EEENS6_IJNS7_ILi1EEESI_SI_EEESC_SE_Li128ELb0ELb1ELb1ELb0EEENS1_30DynamicPersistentTileSchedulerILi128ELi128ELb1ELb1ELb0EEEEEEEEEvNT_6ParamsE --------------------------
	.section	.text._ZN7cutlass13device_kernelIN5flash19enable_sm80_to_sm89INS1_16FlashAttnFwdSm80INS1_25CollectiveMainloopFwdSm80ILi4ELi1ELb0EN4cute5tupleIJNS5_1CILi128EEENS7_ILi112EEENS7_ILi64EEEEEELi64ENS_10bfloat16_tEfNS_4arch4Sm80ELb1ELb0ELb0ELb0ELb0ELb0ELb1ELb1EEENS1_21CollectiveEpilogueFwdINS6_IJS8_SA_S9_EEENS6_IJNS7_ILi1EEESI_SI_EEESC_SE_Li128ELb0ELb1ELb1ELb0EEENS1_30DynamicPersistentTileSchedulerILi128ELi128ELb1ELb1ELb0EEEEEEEEEvNT_6ParamsE,"ax",@progbits
	.align	128
.text._ZN7cutlass13device_kernelIN5flash19enable_sm80_to_sm89INS1_16FlashAttnFwdSm80INS1_25CollectiveMainloopFwdSm80ILi4ELi1ELb0EN4cute5tupleIJNS5_1CILi128EEENS7_ILi112EEENS7_ILi64EEEEEELi64ENS_10bfloat16_tEfNS_4arch4Sm80ELb1ELb0ELb0ELb0ELb0ELb0ELb1ELb1EEENS1_21CollectiveEpilogueFwdINS6_IJS8_SA_S9_EEENS6_IJNS7_ILi1EEESI_SI_EEESC_SE_Li128ELb0ELb1ELb1ELb0EEENS1_30DynamicPersistentTileSchedulerILi128ELi128ELb1ELb1ELb0EEEEEEEEEvNT_6ParamsE:
        .type           _ZN7cutlass13device_kernelIN5flash19enable_sm80_to_sm89INS1_16FlashAttnFwdSm80INS1_25CollectiveMainloopFwdSm80ILi4ELi1ELb0EN4cute5tupleIJNS5_1CILi128EEENS7_ILi112EEENS7_ILi64EEEEEELi64ENS_10bfloat16_tEfNS_4arch4Sm80ELb1ELb0ELb0ELb0ELb0ELb0ELb1ELb1EEENS1_21CollectiveEpilogueFwdINS6_IJS8_SA_S9_EEENS6_IJNS7_ILi1EEESI_SI_EEESC_SE_Li128ELb0ELb1ELb1ELb0EEENS1_30DynamicPersistentTileSchedulerILi128ELi128ELb1ELb1ELb0EEEEEEEEEvNT_6ParamsE,@function
        .size           _ZN7cutlass13device_kernelIN5flash19enable_sm80_to_sm89INS1_16FlashAttnFwdSm80INS1_25CollectiveMainloopFwdSm80ILi4ELi1ELb0EN4cute5tupleIJNS5_1CILi128EEENS7_ILi112EEENS7_ILi64EEEEEELi64ENS_10bfloat16_tEfNS_4arch4Sm80ELb1ELb0ELb0ELb0ELb0ELb0ELb1ELb1EEENS1_21CollectiveEpilogueFwdINS6_IJS8_SA_S9_EEENS6_IJNS7_ILi1EEESI_SI_EEESC_SE_Li128ELb0ELb1ELb1ELb0EEENS1_30DynamicPersistentTileSchedulerILi128ELi128ELb1ELb1ELb0EEEEEEEEEvNT_6ParamsE,(.L_x_33 - _ZN7cutlass13device_kernelIN5flash19enable_sm80_to_sm89INS1_16FlashAttnFwdSm80INS1_25CollectiveMainloopFwdSm80ILi4ELi1ELb0EN4cute5tupleIJNS5_1CILi128EEENS7_ILi112EEENS7_ILi64EEEEEELi64ENS_10bfloat16_tEfNS_4arch4Sm80ELb1ELb0ELb0ELb0ELb0ELb0ELb1ELb1EEENS1_21CollectiveEpilogueFwdINS6_IJS8_SA_S9_EEENS6_IJNS7_ILi1EEESI_SI_EEESC_SE_Li128ELb0ELb1ELb1ELb0EEENS1_30DynamicPersistentTileSchedulerILi128ELi128ELb1ELb1ELb0EEEEEEEEEvNT_6ParamsE)
        .other          _ZN7cutlass13device_kernelIN5flash19enable_sm80_to_sm89INS1_16FlashAttnFwdSm80INS1_25CollectiveMainloopFwdSm80ILi4ELi1ELb0EN4cute5tupleIJNS5_1CILi128EEENS7_ILi112EEENS7_ILi64EEEEEELi64ENS_10bfloat16_tEfNS_4arch4Sm80ELb1ELb0ELb0ELb0ELb0ELb0ELb1ELb1EEENS1_21CollectiveEpilogueFwdINS6_IJS8_SA_S9_EEENS6_IJNS7_ILi1EEESI_SI_EEESC_SE_Li128ELb0ELb1ELb1ELb0EEENS1_30DynamicPersistentTileSchedulerILi128ELi128ELb1ELb1ELb0EEEEEEEEEvNT_6ParamsE,@"STO_CUDA_ENTRY STV_DEFAULT"
_ZN7cutlass13device_kernelIN5flash19enable_sm80_to_sm89INS1_16FlashAttnFwdSm80INS1_25CollectiveMainloopFwdSm80ILi4ELi1ELb0EN4cute5tupleIJNS5_1CILi128EEENS7_ILi112EEENS7_ILi64EEEEEELi64ENS_10bfloat16_tEfNS_4arch4Sm80ELb1ELb0ELb0ELb0ELb0ELb0ELb1ELb1EEENS1_21CollectiveEpilogueFwdINS6_IJS8_SA_S9_EEENS6_IJNS7_ILi1EEESI_SI_EEESC_SE_Li128ELb0ELb1ELb1ELb0EEENS1_30DynamicPersistentTileSchedulerILi128ELi128ELb1ELb1ELb0EEEEEEEEEvNT_6ParamsE:
[----:B------:R-:W-:Y:S01]  /*0000*/  LDC R1, c[0x0][0x28] ;  /* 0x00000a00ff017b82 */ /* 0x000fe20000000800 */
[----:B------:R-:W-:Y:S05]  /*0010*/  EXIT ;  /* 0x000000000000794d */ /* 0x000fea0003800000 */
.L_x_15:
        /* <DEDUP_REMOVED lines=14> */
.L_x_33:


//--------------------- .text._ZN7cutlass13device_kernelIN5flash19enable_sm80_to_sm89INS1_16FlashAttnFwdSm80INS1_25CollectiveMainloopFwdSm80ILi4ELi1ELb0EN4cute5tupleIJNS5_1CILi128EEENS7_ILi80EEENS7_ILi64EEEEEELi64ENS_10bfloat16_tEfNS_4arch4Sm80ELb1ELb0ELb0ELb1ELb0ELb0ELb1ELb1EEENS1_21CollectiveEpilogueFwdINS6_IJS8_SA_S9_EEENS6_IJNS7_ILi1EEESI_SI_EEESC_SE_Li128ELb1ELb1ELb1ELb0EEENS1_36VarlenDynamicPersistentTileSchedulerILi128ELi80ELi128ELi128ELb1ELb1ELb0ELb1ELb1ELb1EEEEEEEEEvNT_6ParamsE --------------------------
	.section	.text._ZN7cutlass13device_kernelIN5flash19enable_sm80_to_sm89INS1_16FlashAttnFwdSm80INS1_25CollectiveMainloopFwdSm80ILi4ELi1ELb0EN4cute5tupleIJNS5_1CILi128EEENS7_ILi80EEENS7_ILi64EEEEEELi64ENS_10bfloat16_tEfNS_4arch4Sm80ELb1ELb0ELb0ELb1ELb0ELb0ELb1ELb1EEENS1_21CollectiveEpilogueFwdINS6_IJS8_SA_S9_EEENS6_IJNS7_ILi1EEESI_SI_EEESC_SE_Li128ELb1ELb1ELb1ELb0EEENS1_36VarlenDynamicPersistentTileSchedulerILi128ELi80ELi128ELi128ELb1ELb1ELb0ELb1ELb1ELb1EEEEEEEEEvNT_6ParamsE,"ax",@progbits
	.align	128
.text._ZN7cutlass13device_kernelIN5flash19enable_sm80_to_sm89INS1_16FlashAttnFwdSm80INS1_25CollectiveMainloopFwdSm80ILi4ELi1ELb0EN4cute5tupleIJNS5_1CILi128EEENS7_ILi80EEENS7_ILi64EEEEEELi64ENS_10bfloat16_tEfNS_4arch4Sm80ELb1ELb0ELb0ELb1ELb0ELb0ELb1ELb1EEENS1_21CollectiveEpilogueFwdINS6_IJS8_SA_S9_EEENS6_IJNS7_ILi1EEESI_SI_EEESC_SE_Li128ELb1ELb1ELb1ELb0EEENS1_36VarlenDynamicPersistentTileSchedulerILi128ELi80ELi128ELi128ELb1ELb1ELb0ELb1ELb1ELb1EEEEEEEEEvNT_6ParamsE:
        .type           _ZN7cutlass13device_kernelIN5flash19enable_sm80_to_sm89INS1_16FlashAttnFwdSm80INS1_25CollectiveMainloopFwdSm80ILi4ELi1ELb0EN4cute5tupleIJNS5_1CILi128EEENS7_ILi80EEENS7_ILi64EEEEEELi64ENS_10bfloat16_tEfNS_4arch4Sm80ELb1ELb0ELb0ELb1ELb0ELb0ELb1ELb1EEENS1_21CollectiveEpilogueFwdINS6_IJS8_SA_S9_EEENS6_IJNS7_ILi1EEESI_SI_EEESC_SE_Li128ELb1ELb1ELb1ELb0EEENS1_36VarlenDynamicPersistentTileSchedulerILi128ELi80ELi128ELi128ELb1ELb1ELb0ELb1ELb1ELb1EEEEEEEEEvNT_6ParamsE,@function
        .size           _ZN7cutlass13device_kernelIN5flash19enable_sm80_to_sm89INS1_16FlashAttnFwdSm80INS1_25CollectiveMainloopFwdSm80ILi4ELi1ELb0EN4cute5tupleIJNS5_1CILi128EEENS7_ILi80EEENS7_ILi64EEEEEELi64ENS_10bfloat16_tEfNS_4arch4Sm80ELb1ELb0ELb0ELb1ELb0ELb0ELb1ELb1EEENS1_21CollectiveEpilogueFwdINS6_IJS8_SA_S9_EEENS6_IJNS7_ILi1EEESI_SI_EEESC_SE_Li128ELb1ELb1ELb1ELb0EEENS1_36VarlenDynamicPersistentTileSchedulerILi128ELi80ELi128ELi128ELb1ELb1ELb0ELb1ELb1ELb1EEEEEEEEEvNT_6ParamsE,(.L_x_34 - _ZN7cutlass13device_kernelIN5flash19enable_sm80_to_sm89INS1_16FlashAttnFwdSm80INS1_25CollectiveMainloopFwdSm80ILi4ELi1ELb0EN4cute5tupleIJNS5_1CILi128EEENS7_ILi80EEENS7_ILi64EEEEEELi64ENS_10bfloat16_tEfNS_4arch4Sm80ELb1ELb0ELb0ELb1ELb0ELb0ELb1ELb1EEENS1_21CollectiveEpilogueFwdINS6_IJS8_SA_S9_EEENS6_IJNS7_ILi1EEESI_SI_EEESC_SE_Li128ELb1ELb1ELb1ELb0EEENS1_36VarlenDynamicPersistentTileSchedulerILi128ELi80ELi128ELi128ELb1ELb1ELb0ELb1ELb1ELb1EEEEEEEEEvNT_6ParamsE)
        .other          _ZN7cutlass13device_kernelIN5flash19enable_sm80_to_sm89INS1_16FlashAttnFwdSm80INS1_25CollectiveMainloopFwdSm80ILi4ELi1ELb0EN4cute5tupleIJNS5_1CILi128EEENS7_ILi80EEENS7_ILi64EEEEEELi64ENS_10bfloat16_tEfNS_4arch4Sm80ELb1ELb0ELb0ELb1ELb0ELb0ELb1ELb1EEENS1_21CollectiveEpilogueFwdINS6_IJS8_SA_S9_EEENS6_IJNS7_ILi1EEESI_SI_EEESC_SE_Li128ELb1ELb1ELb1ELb0EEENS1_36VarlenDynamicPersistentTileSchedulerILi128ELi80ELi128ELi128ELb1ELb1ELb0ELb1ELb1ELb1EEEEEEEEEvNT_6ParamsE,@"STO_CUDA_ENTRY STV_DEFAULT"
_ZN7cutlass13device_kernelIN5flash19enable_sm80_to_sm89INS1_16FlashAttnFwdSm80INS1_25CollectiveMainloopFwdSm80ILi4ELi1ELb0EN4cute5tupleIJNS5_1CILi128EEENS7_ILi80EEENS7_ILi64EEEEEELi64ENS_10bfloat16_tEfNS_4arch4Sm80ELb1ELb0ELb0ELb1ELb0ELb0ELb1ELb1EEENS1_21CollectiveEpilogueFwdINS6_IJS8_SA_S9_EEENS6_IJNS7_ILi1EEESI_SI_EEESC_SE_Li128ELb1ELb1ELb1ELb0EEENS1_36VarlenDynamicPersistentTileSchedulerILi128ELi80ELi128ELi128ELb1ELb1ELb0ELb1ELb1ELb1EEEEEEEEEvNT_6ParamsE:
[----:B------:R-:W-:Y:S01]  /*0000*/  LDC R1, c[0x0][0x28] ;  /* 0x00000a00ff017b82 */ /* 0x000fe20000000800 */
[----:B------:R-:W-:Y:S05]  /*0010*/  EXIT ;  /* 0x000000000000794d */ /* 0x000fea0003800000 */
.L_x_16:
        /* <DEDUP_REMOVED lines=14> */
.L_x_34:


//--------------------- .text._ZN7cutlass13device_kernelIN5flash19enable_sm80_to_sm89INS1_16FlashAttnFwdSm80INS1_25CollectiveMainloopFwdSm80ILi4ELi1ELb0EN4cute5tupleIJNS5_1CILi128EEENS7_ILi80EEENS7_ILi64EEEEEELi64ENS_10bfloat16_tEfNS_4arch4Sm80ELb1ELb0ELb0ELb1ELb0ELb1ELb1ELb1EEENS1_21CollectiveEpilogueFwdINS6_IJS8_SA_S9_EEENS6_IJNS7_ILi1EEESI_SI_EEESC_SE_Li128ELb1ELb1ELb1ELb0EEENS1_36VarlenDynamicPersistentTileSchedulerILi128ELi80ELi128ELi128ELb1ELb1ELb0ELb1ELb1ELb1EEEEEEEEEvNT_6ParamsE --------------------------
	.section	.text._ZN7cutlass13device_kernelIN5flash19enable_sm80_to_sm89INS1_16FlashAttnFwdSm80INS1_25CollectiveMainloopFwdSm80ILi4ELi1ELb0EN4cute5tupleIJNS5_1CILi128EEENS7_ILi80EEENS7_ILi64EEEEEELi64ENS_10bfloat16_tEfNS_4arch4Sm80ELb1ELb0ELb0ELb1ELb0ELb1ELb1ELb1EEENS1_21CollectiveEpilogueFwdINS6_IJS8_SA_S9_EEENS6_IJNS7_ILi1EEESI_SI_EEESC_SE_Li128ELb1ELb1ELb1ELb0EEENS1_36VarlenDynamicPersistentTileSchedulerILi128ELi80ELi128ELi128ELb1ELb1ELb0ELb1ELb1ELb1EEEEEEEEEvNT_6ParamsE,"ax",@progbits
	.align	128
.text._ZN7cutlass13device_kernelIN5flash19enable_sm80_to_sm89INS1_16FlashAttnFwdSm80INS1_25CollectiveMainloopFwdSm80ILi4ELi1ELb0EN4cute5tupleIJNS5_1CILi128EEENS7_ILi80EEENS7_ILi64EEEEEELi64ENS_10bfloat16_tEfNS_4arch4Sm80ELb1ELb0ELb0ELb1ELb0ELb1ELb1ELb1EEENS1_21CollectiveEpilogueFwdINS6_IJS8_SA_S9_EEENS6_IJNS7_ILi1EEESI_SI_EEESC_SE_Li128ELb1ELb1ELb1ELb0EEENS1_36VarlenDynamicPersistentTileSchedulerILi128ELi80ELi128ELi128ELb1ELb1ELb0ELb1ELb1ELb1EEEEEEEEEvNT_6ParamsE:
        .type           _ZN7cutlass13device_kernelIN5flash19enable_sm80_to_sm89INS1_16FlashAttnFwdSm80INS1_25CollectiveMainloopFwdSm80ILi4ELi1ELb0EN4cute5tupleIJNS5_1CILi128EEENS7_ILi80EEENS7_ILi64EEEEEELi64ENS_10bfloat16_tEfNS_4arch4Sm80ELb1ELb0ELb0ELb1ELb0ELb1ELb1ELb1EEENS1_21CollectiveEpilogueFwdINS6_IJS8_SA_S9_EEENS6_IJNS7_ILi1EEESI_SI_EEESC_SE_Li128ELb1ELb1ELb1ELb0EEENS1_36VarlenDynamicPersistentTileSchedulerILi128ELi80ELi128ELi128ELb1ELb1ELb0ELb1ELb1ELb1EEEEEEEEEvNT_6ParamsE,@function
        .size           _ZN7cutlass13device_kernelIN5flash19enable_sm80_to_sm89INS1_16FlashAttnFwdSm80INS1_25CollectiveMainloopFwdSm80ILi4ELi1ELb0EN4cute5tupleIJNS5_1CILi128EEENS7_ILi80EEENS7_ILi64EEEEEELi64ENS_10bfloat16_tEfNS_4arch4Sm80ELb1ELb0ELb0ELb1ELb0ELb1ELb1ELb1EEENS1_21CollectiveEpilogueFwdINS6_IJS8_SA_S9_EEENS6_IJNS7_ILi1EEESI_SI_EEESC_SE_Li128ELb1ELb1ELb1ELb0EEENS1_36VarlenDynamicPersistentTileSchedulerILi128ELi80ELi128ELi128ELb1ELb1ELb0ELb1ELb1ELb1EEEEEEEEEvNT_6ParamsE,(.L_x_35 - _ZN7cutlass13device_kernelIN5flash19enable_sm80_to_sm89INS1_16FlashAttnFwdSm80INS1_25CollectiveMainloopFwdSm80ILi4ELi1ELb0EN4cute5tupleIJNS5_1CILi128EEENS7_ILi80EEENS7_ILi64EEEEEELi64ENS_10bfloat16_tEfNS_4arch4Sm80ELb1ELb0ELb0ELb1ELb0ELb1ELb1ELb1EEENS1_21CollectiveEpilogueFwdINS6_IJS8_SA_S9_EEENS6_IJNS7_ILi1EEESI_SI_EEESC_SE_Li128ELb1ELb1ELb1ELb0EEENS1_36VarlenDynamicPersistentTileSchedulerILi128ELi80ELi128ELi128ELb1ELb1ELb0ELb1ELb1ELb1EEEEEEEEEvNT_6ParamsE)
        .other          _ZN7cutlass13device_kernelIN5flash19enable_sm80_to_sm89INS1_16FlashAttnFwdSm80INS1_25CollectiveMainloopFwdSm80ILi4ELi1ELb0EN4cute5tupleIJNS5_1CILi128EEENS7_ILi80EEENS7_ILi64EEEEEELi64ENS_10bfloat16_tEfNS_4arch4Sm80ELb1ELb0ELb0ELb1ELb0ELb1ELb1ELb1EEENS1_21CollectiveEpilogueFwdINS6_IJS8_SA_S9_EEENS6_IJNS7_ILi1EEESI_SI_EEESC_SE_Li128ELb1ELb1ELb1ELb0EEENS1_36VarlenDynamicPersistentTileSchedulerILi128ELi80ELi128ELi128ELb1ELb1ELb0ELb1ELb1ELb1EEEEEEEEEvNT_6ParamsE,@"STO_CUDA_ENTRY STV_DEFAULT"
_ZN7cutlass13device_kernelIN5flash19enable_sm80_to_sm89INS1_16FlashAttnFwdSm80INS1_25CollectiveMainloopFwdSm80ILi4ELi1ELb0EN4cute5tupleIJNS5_1CILi128EEENS7_ILi80EEENS7_ILi64EEEEEELi64ENS_10bfloat16_tEfNS_4arch4Sm80ELb1ELb0ELb0ELb1ELb0ELb1ELb1ELb1EEENS1_21CollectiveEpilogueFwdINS6_IJS8_SA_S9_EEENS6_IJNS7_ILi1EEESI_SI_EEESC_SE_Li128ELb1ELb1ELb1ELb0EEENS1_36VarlenDynamicPersistentTileSchedulerILi128ELi80ELi128ELi128ELb1ELb1ELb0ELb1ELb1ELb1EEEEEEEEEvNT_6ParamsE:
[----:B------:R-:W-:Y:S01]  /*0000*/  LDC R1, c[0x0][0x28] ;  /* 0x00000a00ff017b82 */ /* 0x000fe20000000800 */
[----:B------:R-:W-:Y:S05]  /*0010*/  EXIT ;  /* 0x000000000000794d */ /* 0x000fea0003800000 */
.L_x_17:
        /* <DEDUP_REMOVED lines=14> */
.L_x_35:


//--------------------- .nv.shared.reserved.0     --------------------------
	.section	.nv.shared.reserved.0,"aw",@nobits
	.weak		__nv_reservedSMEM_offset_0_alias
	.size		__nv_reservedSMEM_offset_0_alias, 0, 0
	.other		__nv_reservedSMEM_offset_0_alias,@"STO_CUDA_RESERVED_SHARED STV_DEFAULT"
__nv_reservedSMEM_offset_0_alias:
	.zero		0


//--------------------- .nv.global                --------------------------
	.section	.nv.global,"aw",@nobits
.nv.global:
	.type		_ZN82_INTERNAL_21a4f107_46_flash_fwd_hdim64_bf16_split_softcapall_sm80_cu_6987f922_33144cute1_E,@object
	.size		_ZN82_INTERNAL_21a4f107_46_flash_fwd_hdim64_bf16_split_softcapall_sm80_cu_6987f922_33144cute1_E,(_ZN82_INTERNAL_21a4f107_46_flash_fwd_hdim64_bf16_split_softcapall_sm80_cu_6987f922_33144cuda3std3__45__cpo6cbeginE - _ZN82_INTERNAL_21a4f107_46_flash_fwd_hdim64_bf16_split_softcapall_sm80_cu_6987f922_33144cute1_E)
_ZN82_INTERNAL_21a4f107_46_flash_fwd_hdim64_bf16_split_softcapall_sm80_cu_6987f922_33144cute1_E:
	.zero		1
	.type		_ZN82_INTERNAL_21a4f107_46_flash_fwd_hdim64_bf16_split_softcapall_sm80_cu_6987f922_33144cuda3std3__45__cpo6cbeginE,@object
	.size		_ZN82_INTERNAL_21a4f107_46_flash_fwd_hdim64_bf16_split_softcapall_sm80_cu_6987f922_33144cuda3std3__45__cpo6cbeginE,(_ZN82_INTERNAL_21a4f107_46_flash_fwd_hdim64_bf16_split_softcapall_sm80_cu_6987f922_33144cuda3std3__48in_placeE - _ZN82_INTERNAL_21a4f107_46_flash_fwd_hdim64_bf16_split_softcapall_sm80_cu_6987f922_33144cuda3std3__45__cpo6cbeginE)
_ZN82_INTERNAL_21a4f107_46_flash_fwd_hdim64_bf16_split_softcapall_sm80_cu_6987f922_33144cuda3std3__45__cpo6cbeginE:
	.zero		1
	.type		_ZN82_INTERNAL_21a4f107_46_flash_fwd_hdim64_bf16_split_softcapall_sm80_cu_6987f922_33144cuda3std3__48in_placeE,@object
	.size		_ZN82_INTERNAL_21a4f107_46_flash_fwd_hdim64_bf16_split_softcapall_sm80_cu_6987f922_33144cuda3std3__48in_placeE,(_ZN82_INTERNAL_21a4f107_46_flash_fwd_hdim64_bf16_split_softcapall_sm80_cu_6987f922_33144cuda3std6ranges3__45__cpo9iter_moveE - _ZN82_INTERNAL_21a4f107_46_flash_fwd_hdim64_bf16_split_softcapall_sm80_cu_6987f922_33144cuda3std3__48in_placeE)
_ZN82_INTERNAL_21a4f107_46_flash_fwd_hdim64_bf16_split_softcapall_sm80_cu_6987f922_33144cuda3std3__48in_placeE:
	.zero		1
	.type		_ZN82_INTERNAL_21a4f107_46_flash_fwd_hdim64_bf16_split_softcapall_sm80_cu_6987f922_33144cuda3std6ranges3__45__cpo9iter_moveE,@object
	.size		_ZN82_INTERNAL_21a4f107_46_flash_fwd_hdim64_bf16_split_softcapall_sm80_cu_6987f922_33144cuda3std6ranges3__45__cpo9iter_moveE,(_ZN82_INTERNAL_21a4f107_46_flash_fwd_hdim64_bf16_split_softcapall_sm80_cu_6987f922_33144cuda3std3__45__cpo5beginE - _ZN82_INTERNAL_21a4f107_46_flash_fwd_hdim64_bf16_split_softcapall_sm80_cu_6987f922_33144cuda3std6ranges3__45__cpo9iter_moveE)
_ZN82_INTERNAL_21a4f107_46_flash_fwd_hdim64_bf16_split_softcapall_sm80_cu_6987f922_33144cuda3std6ranges3__45__cpo9iter_moveE:
	.zero		1
	.type		_ZN82_INTERNAL_21a4f107_46_flash_fwd_hdim64_bf16_split_softcapall_sm80_cu_6987f922_33144cuda3std3__45__cpo5beginE,@object
	.size		_ZN82_INTERNAL_21a4f107_46_flash_fwd_hdim64_bf16_split_softcapall_sm80_cu_6987f922_33144cuda3std3__45__cpo5beginE,(_ZN82_INTERNAL_21a4f107_46_flash_fwd_hdim64_bf16_split_softcapall_sm80_cu_6987f922_33144cuda3std3__484_GLOBAL__N__21a4f107_46_flash_fwd_hdim64_bf16_split_softcapall_sm80_cu_6987f922_33146ignoreE - _ZN82_INTERNAL_21a4f107_46_flash_fwd_hdim64_bf16_split_softcapall_sm80_cu_6987f922_33144cuda3std3__45__cpo5beginE)
_ZN82_INTERNAL_21a4f107_46_flash_fwd_hdim64_bf16_split_softcapall_sm80_cu_6987f922_33144cuda3std3__45__cpo5beginE:
	.zero		1
	.type		_ZN82_INTERNAL_21a4f107_46_flash_fwd_hdim64_bf16_split_softcapall_sm80_cu_6987f922_33144cuda3std3__484_GLOBAL__N__21a4f107_46_flash_fwd_hdim64_bf16_split_softcapall_sm80_cu_6987f922_33146ignoreE,@object
	.size		_ZN82_INTERNAL_21a4f107_46_flash_fwd_hdim64_bf16_split_softcapall_sm80_cu_6987f922_33144cuda3std3__484_GLOBAL__N__21a4f107_46_flash_fwd_hdim64_bf16_split_softcapall_sm80_cu_6987f922_33146ignoreE,(_ZN82_INTERNAL_21a4f107_46_flash_fwd_hdim64_bf16_split_softcapall_sm80_cu_6987f922_33144cute7productE - _ZN82_INTERNAL_21a4f107_46_flash_fwd_hdim64_bf16_split_softcapall_sm80_cu_6987f922_33144cuda3std3__484_GLOBAL__N__21a4f107_46_flash_fwd_hdim64_bf16_split_softcapall_sm80_cu_6987f922_33146ignoreE)
_ZN82_INTERNAL_21a4f107_46_flash_fwd_hdim64_bf16_split_softcapall_sm80_cu_6987f922_33144cuda3std3__484_GLOBAL__N__21a4f107_46_flash_fwd_hdim64_bf16_split_softcapall_sm80_cu_6987f922_33146ignoreE:
	.zero		1
	.type		_ZN82_INTERNAL_21a4f107_46_flash_fwd_hdim64_bf16_split_softcapall_sm80_cu_6987f922_33144cute7productE,@object
	.size		_ZN82_INTERNAL_21a4f107_46_flash_fwd_hdim64_bf16_split_softcapall_sm80_cu_6987f922_33144cute7productE,(_ZN82_INTERNAL_21a4f107_46_flash_fwd_hdim64_bf16_split_softcapall_sm80_cu_6987f922_33144cuda3std3__45__cpo3endE - _ZN82_INTERNAL_21a4f107_46_flash_fwd_hdim64_bf16_split_softcapall_sm80_cu_6987f922_33144cute7productE)
_ZN82_INTERNAL_21a4f107_46_flash_fwd_hdim64_bf16_split_softcapall_sm80_cu_6987f922_33144cute7productE:
	.zero		1
	.type		_ZN82_INTERNAL_21a4f107_46_flash_fwd_hdim64_bf16_split_softcapall_sm80_cu_6987f922_33144cuda3std3__45__cpo3endE,@object
	.size		_ZN82_INTERNAL_21a4f107_46_flash_fwd_hdim64_bf16_split_softcapall_sm80_cu_6987f922_33144cuda3std3__45__cpo3endE,(_ZN82_INTERNAL_21a4f107_46_flash_fwd_hdim64_bf16_split_softcapall_sm80_cu_6987f922_33144cuda3std3__419piecewise_constructE - _ZN82_INTERNAL_21a4f107_46_flash_fwd_hdim64_bf16_split_softcapall_sm80_cu_6987f922_33144cuda3std3__45__cpo3endE)
_ZN82_INTERNAL_21a4f107_46_flash_fwd_hdim64_bf16_split_softcapall_sm80_cu_6987f922_33144cuda3std3__45__cpo3endE:
	.zero		1
	.type		_ZN82_INTERNAL_21a4f107_46_flash_fwd_hdim64_bf16_split_softcapall_sm80_cu_6987f922_33144cuda3std3__419piecewise_constructE,@object
	.size		_ZN82_INTERNAL_21a4f107_46_flash_fwd_hdim64_bf16_split_softcapall_sm80_cu_6987f922_33144cuda3std3__419piecewise_constructE,(_ZN82_INTERNAL_21a4f107_46_flash_fwd_hdim64_bf16_split_softcapall_sm80_cu_6987f922_33144cuda3std3__45__cpo4cendE - _ZN82_INTERNAL_21a4f107_46_flash_fwd_hdim64_bf16_split_softcapall_sm80_cu_6987f922_33144cuda3std3__419piecewise_constructE)
_ZN82_INTERNAL_21a4f107_46_flash_fwd_hdim64_bf16_split_softcapall_sm80_cu_6987f922_33144cuda3std3__419piecewise_constructE:
	.zero		1
	.type		_ZN82_INTERNAL_21a4f107_46_flash_fwd_hdim64_bf16_split_softcapall_sm80_cu_6987f922_33144cuda3std3__45__cpo4cendE,@object
	.size		_ZN82_INTERNAL_21a4f107_46_flash_fwd_hdim64_bf16_split_softcapall_sm80_cu_6987f922_33144cuda3std3__45__cpo4cendE,(_ZN82_INTERNAL_21a4f107_46_flash_fwd_hdim64_bf16_split_softcapall_sm80_cu_6987f922_33144cuda3std6ranges3__45__cpo4swapE - _ZN82_INTERNAL_21a4f107_46_flash_fwd_hdim64_bf16_split_softcapall_sm80_cu_6987f922_33144cuda3std3__45__cpo4cendE)
_ZN82_INTERNAL_21a4f107_46_flash_fwd_hdim64_bf16_split_softcapall_sm80_cu_6987f922_33144cuda3std3__45__cpo4cendE:
	.zero		1
	.type		_ZN82_INTERNAL_21a4f107_46_flash_fwd_hdim64_bf16_split_softcapall_sm80_cu_6987f922_33144cuda3std6ranges3__45__cpo4swapE,@object
	.size		_ZN82_INTERNAL_21a4f107_46_flash_fwd_hdim64_bf16_split_softcapall_sm80_cu_6987f922_33144cuda3std6ranges3__45__cpo4swapE,(.L_7 - _ZN82_INTERNAL_21a4f107_46_flash_fwd_hdim64_bf16_split_softcapall_sm80_cu_6987f922_33144cuda3std6ranges3__45__cpo4swapE)
_ZN82_INTERNAL_21a4f107_46_flash_fwd_hdim64_bf16_split_softcapall_sm80_cu_6987f922_33144cuda3std6ranges3__45__cpo4swapE:
	.zero		1
.L_7:


//--------------------- .nv.constant0._ZN7cutlass13device_kernelIN5flash19enable_sm80_to_sm89INS1_16FlashAttnFwdSm80INS1_25CollectiveMainloopFwdSm80ILi4ELi1ELb0EN4cute5tupleIJNS5_1CILi128EEENS7_ILi112EEENS7_ILi64EEEEEELi64ENS_10bfloat16_tEfNS_4arch4Sm80ELb0ELb0ELb1ELb0ELb0ELb0ELb1ELb1EEENS1_21CollectiveEpilogueFwdINS6_IJS8_SA_S9_EEENS6_IJNS7_ILi1EEESI_SI_EEESC_SE_Li128ELb0ELb1ELb1ELb0EEENS1_19SingleTileSchedulerILb0ELb1ELb1ELi128EEEEEEEEEvNT_6ParamsE --------------------------
	.section	.nv.constant0._ZN7cutlass13device_kernelIN5flash19enable_sm80_to_sm89INS1_16FlashAttnFwdSm80INS1_25CollectiveMainloopFwdSm80ILi4ELi1ELb0EN4cute5tupleIJNS5_1CILi128EEENS7_ILi112EEENS7_ILi64EEEEEELi64ENS_10bfloat16_tEfNS_4arch4Sm80ELb0ELb0ELb1ELb0ELb0ELb0ELb1ELb1EEENS1_21CollectiveEpilogueFwdINS6_IJS8_SA_S9_EEENS6_IJNS7_ILi1EEESI_SI_EEESC_SE_Li128ELb0ELb1ELb1ELb0EEENS1_19SingleTileSchedulerILb0ELb1ELb1ELi128EEEEEEEEEvNT_6ParamsE,"a",@progbits
	.sectionflags	@""
	.align	4
.nv.constant0._ZN7cutlass13device_kernelIN5flash19enable_sm80_to_sm89INS1_16FlashAttnFwdSm80INS1_25CollectiveMainloopFwdSm80ILi4ELi1ELb0EN4cute5tupleIJNS5_1CILi128EEENS7_ILi112EEENS7_ILi64EEEEEELi64ENS_10bfloat16_tEfNS_4arch4Sm80ELb0ELb0ELb1ELb0ELb0ELb0ELb1ELb1EEENS1_21CollectiveEpilogueFwdINS6_IJS8_SA_S9_EEENS6_IJNS7_ILi1EEESI_SI_EEESC_SE_Li128ELb0ELb1ELb1ELb0EEENS1_19SingleTileSchedulerILb0ELb1ELb1ELi128EEEEEEEEEvNT_6ParamsE:
	.zero		1576


//--------------------- .nv.constant0._ZN7cutlass13device_kernelIN5flash19enable_sm80_to_sm89INS1_16FlashAttnFwdSm80INS1_25CollectiveMainloopFwdSm80ILi4ELi1ELb0EN4cute5tupleIJNS5_1CILi128EEENS7_ILi80EEENS7_ILi64EEEEEELi64ENS_10bfloat16_tEfNS_4arch4Sm80ELb0ELb0ELb1ELb1ELb0ELb0ELb1ELb1EEENS1_21CollectiveEpilogueFwdINS6_IJS8_SA_S9_EEENS6_IJNS7_ILi1EEESI_SI_EEESC_SE_Li128ELb1ELb1ELb1ELb0EEENS1_36VarlenDynamicPersistentTileSchedulerILi128ELi80ELi128ELi128ELb1ELb1ELb0ELb0ELb1ELb1EEEEEEEEEvNT_6ParamsE --------------------------
	.section	.nv.constant0._ZN7cutlass13device_kernelIN5flash19enable_sm80_to_sm89INS1_16FlashAttnFwdSm80INS1_25CollectiveMainloopFwdSm80ILi4ELi1ELb0EN4cute5tupleIJNS5_1CILi128EEENS7_ILi80EEENS7_ILi64EEEEEELi64ENS_10bfloat16_tEfNS_4arch4Sm80ELb0ELb0ELb1ELb1ELb0ELb0ELb1ELb1EEENS1_21CollectiveEpilogueFwdINS6_IJS8_SA_S9_EEENS6_IJNS7_ILi1EEESI_SI_EEESC_SE_Li128ELb1ELb1ELb1ELb0EEENS1_36VarlenDynamicPersistentTileSchedulerILi128ELi80ELi128ELi128ELb1ELb1ELb0ELb0ELb1ELb1EEEEEEEEEvNT_6ParamsE,"a",@progbits
	.sectionflags	@""
	.align	4
.nv.constant0._ZN7cutlass13device_kernelIN5flash19enable_sm80_to_sm89INS1_16FlashAttnFwdSm80INS1_25CollectiveMainloopFwdSm80ILi4ELi1ELb0EN4cute5tupleIJNS5_1CILi128EEENS7_ILi80EEENS7_ILi64EEEEEELi64ENS_10bfloat16_tEfNS_4arch4Sm80ELb0ELb0ELb1ELb1ELb0ELb0ELb1ELb1EEENS1_21CollectiveEpilogueFwdINS6_IJS8_SA_S9_EEENS6_IJNS7_ILi1EEESI_SI_EEESC_SE_Li128ELb1ELb1ELb1ELb0EEENS1_36VarlenDynamicPersistentTileSchedulerILi128ELi80ELi128ELi128ELb1ELb1ELb0ELb0ELb1ELb1EEEEEEEEEvNT_6ParamsE:
	.zero		1608


//--------------------- .nv.constant0._ZN7cutlass13device_kernelIN5flash19enable_sm80_to_sm89INS1_16FlashAttnFwdSm80INS1_25CollectiveMainloopFwdSm80ILi4ELi1ELb0EN4cute5tupleIJNS5_1CILi128EEENS7_ILi80EEENS7_ILi64EEEEEELi64ENS_10bfloat16_tEfNS_4arch4Sm80ELb0ELb0ELb1ELb1ELb0ELb1ELb1ELb1EEENS1_21CollectiveEpilogueFwdINS6_IJS8_SA_S9_EEENS6_IJNS7_ILi1EEESI_SI_EEESC_SE_Li128ELb1ELb1ELb1ELb0EEENS1_36VarlenDynamicPersistentTileSchedulerILi128ELi80ELi128ELi128ELb1ELb1ELb0ELb0ELb1ELb1EEEEEEEEEvNT_6ParamsE --------------------------
	.section	.nv.constant0._ZN7cutlass13device_kernelIN5flash19enable_sm80_to_sm89INS1_16FlashAttnFwdSm80INS1_25CollectiveMainloopFwdSm80ILi4ELi1ELb0EN4cute5tupleIJNS5_1CILi128EEENS7_ILi80EEENS7_ILi64EEEEEELi64ENS_10bfloat16_tEfNS_4arch4Sm80ELb0ELb0ELb1ELb1ELb0ELb1ELb1ELb1EEENS1_21CollectiveEpilogueFwdINS6_IJS8_SA_S9_EEENS6_IJNS7_ILi1EEESI_SI_EEESC_SE_Li128ELb1ELb1ELb1ELb0EEENS1_36VarlenDynamicPersistentTileSchedulerILi128ELi80ELi128ELi128ELb1ELb1ELb0ELb0ELb1ELb1EEEEEEEEEvNT_6ParamsE,"a",@progbits
	.sectionflags	@""
	.align	4
.nv.constant0._ZN7cutlass13device_kernelIN5flash19enable_sm80_to_sm89INS1_16FlashAttnFwdSm80INS1_25CollectiveMainloopFwdSm80ILi4ELi1ELb0EN4cute5tupleIJNS5_1CILi128EEENS7_ILi80EEENS7_ILi64EEEEEELi64ENS_10bfloat16_tEfNS_4arch4Sm80ELb0ELb0ELb1ELb1ELb0ELb1ELb1ELb1EEENS1_21CollectiveEpilogueFwdINS6_IJS8_SA_S9_EEENS6_IJNS7_ILi1EEESI_SI_EEESC_SE_Li128ELb1ELb1ELb1ELb0EEENS1_36VarlenDynamicPersistentTileSchedulerILi128ELi80ELi128ELi128ELb1ELb1ELb0ELb0ELb1ELb1EEEEEEEEEvNT_6ParamsE:
	.zero		1608


//--------------------- .nv.constant0._ZN7cutlass13device_kernelIN5flash19enable_sm80_to_sm89INS1_16FlashAttnFwdSm80INS1_25CollectiveMainloopFwdSm80ILi4ELi1ELb0EN4cute5tupleIJNS5_1CILi128EEENS7_ILi96EEENS7_ILi64EEEEEELi64ENS_10bfloat16_tEfNS_4arch4Sm80ELb0ELb1ELb1ELb0ELb0ELb0ELb1ELb1EEENS1_21CollectiveEpilogueFwdINS6_IJS8_SA_S9_EEENS6_IJNS7_ILi1EEESI_SI_EEESC_SE_Li128ELb0ELb1ELb1ELb0EEENS1_19SingleTileSchedulerILb0ELb1ELb1ELi128EEEEEEEEEvNT_6ParamsE --------------------------
	.section	.nv.constant0._ZN7cutlass13device_kernelIN5flash19enable_sm80_to_sm89INS1_16FlashAttnFwdSm80INS1_25CollectiveMainloopFwdSm80ILi4ELi1ELb0EN4cute5tupleIJNS5_1CILi128EEENS7_ILi96EEENS7_ILi64EEEEEELi64ENS_10bfloat16_tEfNS_4arch4Sm80ELb0ELb1ELb1ELb0ELb0ELb0ELb1ELb1EEENS1_21CollectiveEpilogueFwdINS6_IJS8_SA_S9_EEENS6_IJNS7_ILi1EEESI_SI_EEESC_SE_Li128ELb0ELb1ELb1ELb0EEENS1_19SingleTileSchedulerILb0ELb1ELb1ELi128EEEEEEEEEvNT_6ParamsE,"a",@progbits
	.sectionflags	@""
	.align	4
.nv.constant0._ZN7cutlass13device_kernelIN5flash19enable_sm80_to_sm89INS1_16FlashAttnFwdSm80INS1_25CollectiveMainloopFwdSm80ILi4ELi1ELb0EN4cute5tupleIJNS5_1CILi128EEENS7_ILi96EEENS7_ILi64EEEEEELi64ENS_10bfloat16_tEfNS_4arch4Sm80ELb0ELb1ELb1ELb0ELb0ELb0ELb1ELb1EEENS1_21CollectiveEpilogueFwdINS6_IJS8_SA_S9_EEENS6_IJNS7_ILi1EEESI_SI_EEESC_SE_Li128ELb0ELb1ELb1ELb0EEENS1_19SingleTileSchedulerILb0ELb1ELb1ELi128EEEEEEEEEvNT_6ParamsE:
	.zero		1576


//--------------------- .nv.constant0._ZN7cutlass13device_kernelIN5flash19enable_sm80_to_sm89INS1_16FlashAttnFwdSm80INS1_25CollectiveMainloopFwdSm80ILi4ELi1ELb0EN4cute5tupleIJNS5_1CILi128EEENS7_ILi80EEENS7_ILi64EEEEEELi64ENS_10bfloat16_tEfNS_4arch4Sm80ELb0ELb1ELb1ELb1ELb0ELb0ELb1ELb1EEENS1_21CollectiveEpilogueFwdINS6_IJS8_SA_S9_EEENS6_IJNS7_ILi1EEESI_SI_EEESC_SE_Li128ELb1ELb1ELb1ELb0EEENS1_36VarlenDynamicPersistentTileSchedulerILi128ELi80ELi128ELi128ELb1ELb1ELb0ELb1ELb0ELb1EEEEEEEEEvNT_6ParamsE --------------------------
	.section	.nv.constant0._ZN7cutlass13device_kernelIN5flash19enable_sm80_to_sm89INS1_16FlashAttnFwdSm80INS1_25CollectiveMainloopFwdSm80ILi4ELi1ELb0EN4cute5tupleIJNS5_1CILi128EEENS7_ILi80EEENS7_ILi64EEEEEELi64ENS_10bfloat16_tEfNS_4arch4Sm80ELb0ELb1ELb1ELb1ELb0ELb0ELb1ELb1EEENS1_21CollectiveEpilogueFwdINS6_IJS8_SA_S9_EEENS6_IJNS7_ILi1EEESI_SI_EEESC_SE_Li128ELb1ELb1ELb1ELb0EEENS1_36VarlenDynamicPersistentTileSchedulerILi128ELi80ELi128ELi128ELb1ELb1ELb0ELb1ELb0ELb1EEEEEEEEEvNT_6ParamsE,"a",@progbits
	.sectionflags	@""
	.align	4
.nv.constant0._ZN7cutlass13device_kernelIN5flash19enable_sm80_to_sm89INS1_16FlashAttnFwdSm80INS1_25CollectiveMainloopFwdSm80ILi4ELi1ELb0EN4cute5tupleIJNS5_1CILi128EEENS7_ILi80EEENS7_ILi64EEEEEELi64ENS_10bfloat16_tEfNS_4arch4Sm80ELb0ELb1ELb1ELb1ELb0ELb0ELb1ELb1EEENS1_21CollectiveEpilogueFwdINS6_IJS8_SA_S9_EEENS6_IJNS7_ILi1EEESI_SI_EEESC_SE_Li128ELb1ELb1ELb1ELb0EEENS1_36VarlenDynamicPersistentTileSchedulerILi128ELi80ELi128ELi128ELb1ELb1ELb0ELb1ELb0ELb1EEEEEEEEEvNT_6ParamsE:
	.zero		1608


//--------------------- .nv.constant0._ZN7cutlass13device_kernelIN5flash19enable_sm80_to_sm89INS1_16FlashAttnFwdSm80INS1_25CollectiveMainloopFwdSm80ILi4ELi1ELb0EN4cute5tupleIJNS5_1CILi128EEENS7_ILi80EEENS7_ILi64EEEEEELi64ENS_10bfloat16_tEfNS_4arch4Sm80ELb0ELb1ELb1ELb1ELb0ELb1ELb1ELb1EEENS1_21CollectiveEpilogueFwdINS6_IJS8_SA_S9_EEENS6_IJNS7_ILi1EEESI_SI_EEESC_SE_Li128ELb1ELb1ELb1ELb0EEENS1_36VarlenDynamicPersistentTileSchedulerILi128ELi80ELi128ELi128ELb1ELb1ELb0ELb1ELb0ELb1EEEEEEEEEvNT_6ParamsE --------------------------
	.section	.nv.constant0._ZN7cutlass13device_kernelIN5flash19enable_sm80_to_sm89INS1_16FlashAttnFwdSm80INS1_25CollectiveMainloopFwdSm80ILi4ELi1ELb0EN4cute5tupleIJNS5_1CILi128EEENS7_ILi80EEENS7_ILi64EEEEEELi64ENS_10bfloat16_tEfNS_4arch4Sm80ELb0ELb1ELb1ELb1ELb0ELb1ELb1ELb1EEENS1_21CollectiveEpilogueFwdINS6_IJS8_SA_S9_EEENS6_IJNS7_ILi1EEESI_SI_EEESC_SE_Li128ELb1ELb1ELb1ELb0EEENS1_36VarlenDynamicPersistentTileSchedulerILi128ELi80ELi128ELi128ELb1ELb1ELb0ELb1ELb0ELb1EEEEEEEEEvNT_6ParamsE,"a",@progbits
	.sectionflags	@""
	.align	4
.nv.constant0._ZN7cutlass13device_kernelIN5flash19enable_sm80_to_sm89INS1_16FlashAttnFwdSm80INS1_25CollectiveMainloopFwdSm80ILi4ELi1ELb0EN4cute5tupleIJNS5_1CILi128EEENS7_ILi80EEENS7_ILi64EEEEEELi64ENS_10bfloat16_tEfNS_4arch4Sm80ELb0ELb1ELb1ELb1ELb0ELb1ELb1ELb1EEENS1_21CollectiveEpilogueFwdINS6_IJS8_SA_S9_EEENS6_IJNS7_ILi1EEESI_SI_EEESC_SE_Li128ELb1ELb1ELb1ELb0EEENS1_36VarlenDynamicPersistentTileSchedulerILi128ELi80ELi128ELi128ELb1ELb1ELb0ELb1ELb0ELb1EEEEEEEEEvNT_6ParamsE:
	.zero		1608


//--------------------- .nv.constant0._ZN7cutlass13device_kernelIN5flash19enable_sm80_to_sm89INS1_16FlashAttnFwdSm80INS1_25CollectiveMainloopFwdSm80ILi4ELi1ELb0EN4cute5tupleIJNS5_1CILi128EEENS7_ILi112EEENS7_ILi64EEEEEELi64ENS_10bfloat16_tEfNS_4arch4Sm80ELb1ELb0ELb1ELb0ELb0ELb0ELb1ELb1EEENS1_21CollectiveEpilogueFwdINS6_IJS8_SA_S9_EEENS6_IJNS7_ILi1EEESI_SI_EEESC_SE_Li128ELb0ELb1ELb1ELb0EEENS1_30DynamicPersistentTileSchedulerILi128ELi128ELb1ELb1ELb0EEEEEEEEEvNT_6ParamsE --------------------------
	.section	.nv.constant0._ZN7cutlass13device_kernelIN5flash19enable_sm80_to_sm89INS1_16FlashAttnFwdSm80INS1_25CollectiveMainloopFwdSm80ILi4ELi1ELb0EN4cute5tupleIJNS5_1CILi128EEENS7_ILi112EEENS7_ILi64EEEEEELi64ENS_10bfloat16_tEfNS_4arch4Sm80ELb1ELb0ELb1ELb0ELb0ELb0ELb1ELb1EEENS1_21CollectiveEpilogueFwdINS6_IJS8_SA_S9_EEENS6_IJNS7_ILi1EEESI_SI_EEESC_SE_Li128ELb0ELb1ELb1ELb0EEENS1_30DynamicPersistentTileSchedulerILi128ELi128ELb1ELb1ELb0EEEEEEEEEvNT_6ParamsE,"a",@progbits
	.sectionflags	@""
	.align	4
.nv.constant0._ZN7cutlass13device_kernelIN5flash19enable_sm80_to_sm89INS1_16FlashAttnFwdSm80INS1_25CollectiveMainloopFwdSm80ILi4ELi1ELb0EN4cute5tupleIJNS5_1CILi128EEENS7_ILi112EEENS7_ILi64EEEEEELi64ENS_10bfloat16_tEfNS_4arch4Sm80ELb1ELb0ELb1ELb0ELb0ELb0ELb1ELb1EEENS1_21CollectiveEpilogueFwdINS6_IJS8_SA_S9_EEENS6_IJNS7_ILi1EEESI_SI_EEESC_SE_Li128ELb0ELb1ELb1ELb0EEENS1_30DynamicPersistentTileSchedulerILi128ELi128ELb1ELb1ELb0EEEEEEEEEvNT_6ParamsE:
	.zero		1592


//--------------------- .nv.constant0._ZN7cutlass13device_kernelIN5flash19enable_sm80_to_sm89INS1_16FlashAttnFwdSm80INS1_25CollectiveMainloopFwdSm80ILi4ELi1ELb0EN4cute5tupleIJNS5_1CILi128EEENS7_ILi80EEENS7_ILi64EEEEEELi64ENS_10bfloat16_tEfNS_4arch4Sm80ELb1ELb0ELb1ELb1ELb0ELb0ELb1ELb1EEENS1_21CollectiveEpilogueFwdINS6_IJS8_SA_S9_EEENS6_IJNS7_ILi1EEESI_SI_EEESC_SE_Li128ELb1ELb1ELb1ELb0EEENS1_36VarlenDynamicPersistentTileSchedulerILi128ELi80ELi128ELi128ELb1ELb1ELb0ELb1ELb1ELb1EEEEEEEEEvNT_6ParamsE --------------------------
	.section	.nv.constant0._ZN7cutlass13device_kernelIN5flash19enable_sm80_to_sm89INS1_16FlashAttnFwdSm80INS1_25CollectiveMainloopFwdSm80ILi4ELi1ELb0EN4cute5tupleIJNS5_1CILi128EEENS7_ILi80EEENS7_ILi64EEEEEELi64ENS_10bfloat16_tEfNS_4arch4Sm80ELb1ELb0ELb1ELb1ELb0ELb0ELb1ELb1EEENS1_21CollectiveEpilogueFwdINS6_IJS8_SA_S9_EEENS6_IJNS7_ILi1EEESI_SI_EEESC_SE_Li128ELb1ELb1ELb1ELb0EEENS1_36VarlenDynamicPersistentTileSchedulerILi128ELi80ELi128ELi128ELb1ELb1ELb0ELb1ELb1ELb1EEEEEEEEEvNT_6ParamsE,"a",@progbits
	.sectionflags	@""
	.align	4
.nv.constant0._ZN7cutlass13device_kernelIN5flash19enable_sm80_to_sm89INS1_16FlashAttnFwdSm80INS1_25CollectiveMainloopFwdSm80ILi4ELi1ELb0EN4cute5tupleIJNS5_1CILi128EEENS7_ILi80EEENS7_ILi64EEEEEELi64ENS_10bfloat16_tEfNS_4arch4Sm80ELb1ELb0ELb1ELb1ELb0ELb0ELb1ELb1EEENS1_21CollectiveEpilogueFwdINS6_IJS8_SA_S9_EEENS6_IJNS7_ILi1EEESI_SI_EEESC_SE_Li128ELb1ELb1ELb1ELb0EEENS1_36VarlenDynamicPersistentTileSchedulerILi128ELi80ELi128ELi128ELb1ELb1ELb0ELb1ELb1ELb1EEEEEEEEEvNT_6ParamsE:
	.zero		1608


//--------------------- .nv.constant0._ZN7cutlass13device_kernelIN5flash19enable_sm80_to_sm89INS1_16FlashAttnFwdSm80INS1_25CollectiveMainloopFwdSm80ILi4ELi1ELb0EN4cute5tupleIJNS5_1CILi128EEENS7_ILi80EEENS7_ILi64EEEEEELi64ENS_10bfloat16_tEfNS_4arch4Sm80ELb1ELb0ELb1ELb1ELb0ELb1ELb1ELb1EEENS1_21CollectiveEpilogueFwdINS6_IJS8_SA_S9_EEENS6_IJNS7_ILi1EEESI_SI_EEESC_SE_Li128ELb1ELb1ELb1ELb0EEENS1_36VarlenDynamicPersistentTileSchedulerILi128ELi80ELi128ELi128ELb1ELb1ELb0ELb1ELb1ELb1EEEEEEEEEvNT_6ParamsE --------------------------
	.section	.nv.constant0._ZN7cutlass13device_kernelIN5flash19enable_sm80_to_sm89INS1_16FlashAttnFwdSm80INS1_25CollectiveMainloopFwdSm80ILi4ELi1ELb0EN4cute5tupleIJNS5_1CILi128EEENS7_ILi80EEENS7_ILi64EEEEEELi64ENS_10bfloat16_tEfNS_4arch4Sm80ELb1ELb0ELb1ELb1ELb0ELb1ELb1ELb1EEENS1_21CollectiveEpilogueFwdINS6_IJS8_SA_S9_EEENS6_IJNS7_ILi1EEESI_SI_EEESC_SE_Li128ELb1ELb1ELb1ELb0EEENS1_36VarlenDynamicPersistentTileSchedulerILi128ELi80ELi128ELi128ELb1ELb1ELb0ELb1ELb1ELb1EEEEEEEEEvNT_6ParamsE,"a",@progbits
	.sectionflags	@""
	.align	4
.nv.constant0._ZN7cutlass13device_kernelIN5flash19enable_sm80_to_sm89INS1_16FlashAttnFwdSm80INS1_25CollectiveMainloopFwdSm80ILi4ELi1ELb0EN4cute5tupleIJNS5_1CILi128EEENS7_ILi80EEENS7_ILi64EEEEEELi64ENS_10bfloat16_tEfNS_4arch4Sm80ELb1ELb0ELb1ELb1ELb0ELb1ELb1ELb1EEENS1_21CollectiveEpilogueFwdINS6_IJS8_SA_S9_EEENS6_IJNS7_ILi1EEESI_SI_EEESC_SE_Li128ELb1ELb1ELb1ELb0EEENS1_36VarlenDynamicPersistentTileSchedulerILi128ELi80ELi128ELi128ELb1ELb1ELb0ELb1ELb1ELb1EEEEEEEEEvNT_6ParamsE:
	.zero		1608


//--------------------- .nv.constant0._ZN7cutlass13device_kernelIN5flash19enable_sm80_to_sm89INS1_16FlashAttnFwdSm80INS1_25CollectiveMainloopFwdSm80ILi4ELi1ELb0EN4cute5tupleIJNS5_1CILi128EEENS7_ILi112EEENS7_ILi64EEEEEELi64ENS_10bfloat16_tEfNS_4arch4Sm80ELb0ELb0ELb0ELb0ELb0ELb0ELb1ELb1EEENS1_21CollectiveEpilogueFwdINS6_IJS8_SA_S9_EEENS6_IJNS7_ILi1EEESI_SI_EEESC_SE_Li128ELb0ELb1ELb1ELb0EEENS1_19SingleTileSchedulerILb0ELb1ELb1ELi128EEEEEEEEEvNT_6ParamsE --------------------------
	.section	.nv.constant0._ZN7cutlass13device_kernelIN5flash19enable_sm80_to_sm89INS1_16FlashAttnFwdSm80INS1_25CollectiveMainloopFwdSm80ILi4ELi1ELb0EN4cute5tupleIJNS5_1CILi128EEENS7_ILi112EEENS7_ILi64EEEEEELi64ENS_10bfloat16_tEfNS_4arch4Sm80ELb0ELb0ELb0ELb0ELb0ELb0ELb1ELb1EEENS1_21CollectiveEpilogueFwdINS6_IJS8_SA_S9_EEENS6_IJNS7_ILi1EEESI_SI_EEESC_SE_Li128ELb0ELb1ELb1ELb0EEENS1_19SingleTileSchedulerILb0ELb1ELb1ELi128EEEEEEEEEvNT_6ParamsE,"a",@progbits
	.sectionflags	@""
	.align	4
.nv.constant0._ZN7cutlass13device_kernelIN5flash19enable_sm80_to_sm89INS1_16FlashAttnFwdSm80INS1_25CollectiveMainloopFwdSm80ILi4ELi1ELb0EN4cute5tupleIJNS5_1CILi128EEENS7_ILi112EEENS7_ILi64EEEEEELi64ENS_10bfloat16_tEfNS_4arch4Sm80ELb0ELb0ELb0ELb0ELb0ELb0ELb1ELb1EEENS1_21CollectiveEpilogueFwdINS6_IJS8_SA_S9_EEENS6_IJNS7_ILi1EEESI_SI_EEESC_SE_Li128ELb0ELb1ELb1ELb0EEENS1_19SingleTileSchedulerILb0ELb1ELb1ELi128EEEEEEEEEvNT_6ParamsE:
	.zero		1576


//--------------------- .nv.constant0._ZN7cutlass13device_kernelIN5flash19enable_sm80_to_sm89INS1_16FlashAttnFwdSm80INS1_25CollectiveMainloopFwdSm80ILi4ELi1ELb0EN4cute5tupleIJNS5_1CILi128EEENS7_ILi80EEENS7_ILi64EEEEEELi64ENS_10bfloat16_tEfNS_4arch4Sm80ELb0ELb0ELb0ELb1ELb0ELb0ELb1ELb1EEENS1_21CollectiveEpilogueFwdINS6_IJS8_SA_S9_EEENS6_IJNS7_ILi1EEESI_SI_EEESC_SE_Li128ELb1ELb1ELb1ELb0EEENS1_36VarlenDynamicPersistentTileSchedulerILi128ELi80ELi128ELi128ELb1ELb1ELb0ELb0ELb1ELb1EEEEEEEEEvNT_6ParamsE --------------------------
	.section	.nv.constant0._ZN7cutlass13device_kernelIN5flash19enable_sm80_to_sm89INS1_16FlashAttnFwdSm80INS1_25CollectiveMainloopFwdSm80ILi4ELi1ELb0EN4cute5tupleIJNS5_1CILi128EEENS7_ILi80EEENS7_ILi64EEEEEELi64ENS_10bfloat16_tEfNS_4arch4Sm80ELb0ELb0ELb0ELb1ELb0ELb0ELb1ELb1EEENS1_21CollectiveEpilogueFwdINS6_IJS8_SA_S9_EEENS6_IJNS7_ILi1EEESI_SI_EEESC_SE_Li128ELb1ELb1ELb1ELb0EEENS1_36VarlenDynamicPersistentTileSchedulerILi128ELi80ELi128ELi128ELb1ELb1ELb0ELb0ELb1ELb1EEEEEEEEEvNT_6ParamsE,"a",@progbits
	.sectionflags	@""
	.align	4
.nv.constant0._ZN7cutlass13device_kernelIN5flash19enable_sm80_to_sm89INS1_16FlashAttnFwdSm80INS1_25CollectiveMainloopFwdSm80ILi4ELi1ELb0EN4cute5tupleIJNS5_1CILi128EEENS7_ILi80EEENS7_ILi64EEEEEELi64ENS_10bfloat16_tEfNS_4arch4Sm80ELb0ELb0ELb0ELb1ELb0ELb0ELb1ELb1EEENS1_21CollectiveEpilogueFwdINS6_IJS8_SA_S9_EEENS6_IJNS7_ILi1EEESI_SI_EEESC_SE_Li128ELb1ELb1ELb1ELb0EEENS1_36VarlenDynamicPersistentTileSchedulerILi128ELi80ELi128ELi128ELb1ELb1ELb0ELb0ELb1ELb1EEEEEEEEEvNT_6ParamsE:
	.zero		1608


//--------------------- .nv.constant0._ZN7cutlass13device_kernelIN5flash19enable_sm80_to_sm89INS1_16FlashAttnFwdSm80INS1_25CollectiveMainloopFwdSm80ILi4ELi1ELb0EN4cute5tupleIJNS5_1CILi128EEENS7_ILi80EEENS7_ILi64EEEEEELi64ENS_10bfloat16_tEfNS_4arch4Sm80ELb0ELb0ELb0ELb1ELb0ELb1ELb1ELb1EEENS1_21CollectiveEpilogueFwdINS6_IJS8_SA_S9_EEENS6_IJNS7_ILi1EEESI_SI_EEESC_SE_Li128ELb1ELb1ELb1ELb0EEENS1_36VarlenDynamicPersistentTileSchedulerILi128ELi80ELi128ELi128ELb1ELb1ELb0ELb0ELb1ELb1EEEEEEEEEvNT_6ParamsE --------------------------
	.section	.nv.constant0._ZN7cutlass13device_kernelIN5flash19enable_sm80_to_sm89INS1_16FlashAttnFwdSm80INS1_25CollectiveMainloopFwdSm80ILi4ELi1ELb0EN4cute5tupleIJNS5_1CILi128EEENS7_ILi80EEENS7_ILi64EEEEEELi64ENS_10bfloat16_tEfNS_4arch4Sm80ELb0ELb0ELb0ELb1ELb0ELb1ELb1ELb1EEENS1_21CollectiveEpilogueFwdINS6_IJS8_SA_S9_EEENS6_IJNS7_ILi1EEESI_SI_EEESC_SE_Li128ELb1ELb1ELb1ELb0EEENS1_36VarlenDynamicPersistentTileSchedulerILi128ELi80ELi128ELi128ELb1ELb1ELb0ELb0ELb1ELb1EEEEEEEEEvNT_6ParamsE,"a",@progbits
	.sectionflags	@""
	.align	4
.nv.constant0._ZN7cutlass13device_kernelIN5flash19enable_sm80_to_sm89INS1_16FlashAttnFwdSm80INS1_25CollectiveMainloopFwdSm80ILi4ELi1ELb0EN4cute5tupleIJNS5_1CILi128EEENS7_ILi80EEENS7_ILi64EEEEEELi64ENS_10bfloat16_tEfNS_4arch4Sm80ELb0ELb0ELb0ELb1ELb0ELb1ELb1ELb1EEENS1_21CollectiveEpilogueFwdINS6_IJS8_SA_S9_EEENS6_IJNS7_ILi1EEESI_SI_EEESC_SE_Li128ELb1ELb1ELb1ELb0EEENS1_36VarlenDynamicPersistentTileSchedulerILi128ELi80ELi128ELi128ELb1ELb1ELb0ELb0ELb1ELb1EEEEEEEEEvNT_6ParamsE:
	.zero		1608


//--------------------- .nv.constant0._ZN7cutlass13device_kernelIN5flash19enable_sm80_to_sm89INS1_16FlashAttnFwdSm80INS1_25CollectiveMainloopFwdSm80ILi4ELi1ELb0EN4cute5tupleIJNS5_1CILi128EEENS7_ILi96EEENS7_ILi64EEEEEELi64ENS_10bfloat16_tEfNS_4arch4Sm80ELb0ELb1ELb0ELb0ELb0ELb0ELb1ELb1EEENS1_21CollectiveEpilogueFwdINS6_IJS8_SA_S9_EEENS6_IJNS7_ILi1EEESI_SI_EEESC_SE_Li128ELb0ELb1ELb1ELb0EEENS1_19SingleTileSchedulerILb0ELb1ELb1ELi128EEEEEEEEEvNT_6ParamsE --------------------------
	.section	.nv.constant0._ZN7cutlass13device_kernelIN5flash19enable_sm80_to_sm89INS1_16FlashAttnFwdSm80INS1_25CollectiveMainloopFwdSm80ILi4ELi1ELb0EN4cute5tupleIJNS5_1CILi128EEENS7_ILi96EEENS7_ILi64EEEEEELi64ENS_10bfloat16_tEfNS_4arch4Sm80ELb0ELb1ELb0ELb0ELb0ELb0ELb1ELb1EEENS1_21CollectiveEpilogueFwdINS6_IJS8_SA_S9_EEENS6_IJNS7_ILi1EEESI_SI_EEESC_SE_Li128ELb0ELb1ELb1ELb0EEENS1_19SingleTileSchedulerILb0ELb1ELb1ELi128EEEEEEEEEvNT_6ParamsE,"a",@progbits
	.sectionflags	@""
	.align	4
.nv.constant0._ZN7cutlass13device_kernelIN5flash19enable_sm80_to_sm89INS1_16FlashAttnFwdSm80INS1_25CollectiveMainloopFwdSm80ILi4ELi1ELb0EN4cute5tupleIJNS5_1CILi128EEENS7_ILi96EEENS7_ILi64EEEEEELi64ENS_10bfloat16_tEfNS_4arch4Sm80ELb0ELb1ELb0ELb0ELb0ELb0ELb1ELb1EEENS1_21CollectiveEpilogueFwdINS6_IJS8_SA_S9_EEENS6_IJNS7_ILi1EEESI_SI_EEESC_SE_Li128ELb0ELb1ELb1ELb0EEENS1_19SingleTileSchedulerILb0ELb1ELb1ELi128EEEEEEEEEvNT_6ParamsE:
	.zero		1576


//--------------------- .nv.constant0._ZN7cutlass13device_kernelIN5flash19enable_sm80_to_sm89INS1_16FlashAttnFwdSm80INS1_25CollectiveMainloopFwdSm80ILi4ELi1ELb0EN4cute5tupleIJNS5_1CILi128EEENS7_ILi80EEENS7_ILi64EEEEEELi64ENS_10bfloat16_tEfNS_4arch4Sm80ELb0ELb1ELb0ELb1ELb0ELb0ELb1ELb1EEENS1_21CollectiveEpilogueFwdINS6_IJS8_SA_S9_EEENS6_IJNS7_ILi1EEESI_SI_EEESC_SE_Li128ELb1ELb1ELb1ELb0EEENS1_36VarlenDynamicPersistentTileSchedulerILi128ELi80ELi128ELi128ELb1ELb1ELb0ELb1ELb0ELb1EEEEEEEEEvNT_6ParamsE --------------------------
	.section	.nv.constant0._ZN7cutlass13device_kernelIN5flash19enable_sm80_to_sm89INS1_16FlashAttnFwdSm80INS1_25CollectiveMainloopFwdSm80ILi4ELi1ELb0EN4cute5tupleIJNS5_1CILi128EEENS7_ILi80EEENS7_ILi64EEEEEELi64ENS_10bfloat16_tEfNS_4arch4Sm80ELb0ELb1ELb0ELb1ELb0ELb0ELb1ELb1EEENS1_21CollectiveEpilogueFwdINS6_IJS8_SA_S9_EEENS6_IJNS7_ILi1EEESI_SI_EEESC_SE_Li128ELb1ELb1ELb1ELb0EEENS1_36VarlenDynamicPersistentTileSchedulerILi128ELi80ELi128ELi128ELb1ELb1ELb0ELb1ELb0ELb1EEEEEEEEEvNT_6ParamsE,"a",@progbits
	.sectionflags	@""
	.align	4
.nv.constant0._ZN7cutlass13device_kernelIN5flash19enable_sm80_to_sm89INS1_16FlashAttnFwdSm80INS1_25CollectiveMainloopFwdSm80ILi4ELi1ELb0EN4cute5tupleIJNS5_1CILi128EEENS7_ILi80EEENS7_ILi64EEEEEELi64ENS_10bfloat16_tEfNS_4arch4Sm80ELb0ELb1ELb0ELb1ELb0ELb0ELb1ELb1EEENS1_21CollectiveEpilogueFwdINS6_IJS8_SA_S9_EEENS6_IJNS7_ILi1EEESI_SI_EEESC_SE_Li128ELb1ELb1ELb1ELb0EEENS1_36VarlenDynamicPersistentTileSchedulerILi128ELi80ELi128ELi128ELb1ELb1ELb0ELb1ELb0ELb1EEEEEEEEEvNT_6ParamsE:
	.zero		1608


//--------------------- .nv.constant0._ZN7cutlass13device_kernelIN5flash19enable_sm80_to_sm89INS1_16FlashAttnFwdSm80INS1_25CollectiveMainloopFwdSm80ILi4ELi1ELb0EN4cute5tupleIJNS5_1CILi128EEENS7_ILi80EEENS7_ILi64EEEEEELi64ENS_10bfloat16_tEfNS_4arch4Sm80ELb0ELb1ELb0ELb1ELb0ELb1ELb1ELb1EEENS1_21CollectiveEpilogueFwdINS6_IJS8_SA_S9_EEENS6_IJNS7_ILi1EEESI_SI_EEESC_SE_Li128ELb1ELb1ELb1ELb0EEENS1_36VarlenDynamicPersistentTileSchedulerILi128ELi80ELi128ELi128ELb1ELb1ELb0ELb1ELb0ELb1EEEEEEEEEvNT_6ParamsE --------------------------
	.section	.nv.constant0._ZN7cutlass13device_kernelIN5flash19enable_sm80_to_sm89INS1_16FlashAttnFwdSm80INS1_25CollectiveMainloopFwdSm80ILi4ELi1ELb0EN4cute5tupleIJNS5_1CILi128EEENS7_ILi80EEENS7_ILi64EEEEEELi64ENS_10bfloat16_tEfNS_4arch4Sm80ELb0ELb1ELb0ELb1ELb0ELb1ELb1ELb1EEENS1_21CollectiveEpilogueFwdINS6_IJS8_SA_S9_EEENS6_IJNS7_ILi1EEESI_SI_EEESC_SE_Li128ELb1ELb1ELb1ELb0EEENS1_36VarlenDynamicPersistentTileSchedulerILi128ELi80ELi128ELi128ELb1ELb1ELb0ELb1ELb0ELb1EEEEEEEEEvNT_6ParamsE,"a",@progbits
	.sectionflags	@""
	.align	4
.nv.constant0._ZN7cutlass13device_kernelIN5flash19enable_sm80_to_sm89INS1_16FlashAttnFwdSm80INS1_25CollectiveMainloopFwdSm80ILi4ELi1ELb0EN4cute5tupleIJNS5_1CILi128EEENS7_ILi80EEENS7_ILi64EEEEEELi64ENS_10bfloat16_tEfNS_4arch4Sm80ELb0ELb1ELb0ELb1ELb0ELb1ELb1ELb1EEENS1_21CollectiveEpilogueFwdINS6_IJS8_SA_S9_EEENS6_IJNS7_ILi1EEESI_SI_EEESC_SE_Li128ELb1ELb1ELb1ELb0EEENS1_36VarlenDynamicPersistentTileSchedulerILi128ELi80ELi128ELi128ELb1ELb1ELb0ELb1ELb0ELb1EEEEEEEEEvNT_6ParamsE:
	.zero		1608


//--------------------- .nv.constant0._ZN7cutlass13device_kernelIN5flash19enable_sm80_to_sm89INS1_16FlashAttnFwdSm80INS1_25CollectiveMainloopFwdSm80ILi4ELi1ELb0EN4cute5tupleIJNS5_1CILi128EEENS7_ILi112EEENS7_ILi64EEEEEELi64ENS_10bfloat16_tEfNS_4arch4Sm80ELb1ELb0ELb0ELb0ELb0ELb0ELb1ELb1EEENS1_21CollectiveEpilogueFwdINS6_IJS8_SA_S9_EEENS6_IJNS7_ILi1EEESI_SI_EEESC_SE_Li128ELb0ELb1ELb1ELb0EEENS1_30DynamicPersistentTileSchedulerILi128ELi128ELb1ELb1ELb0EEEEEEEEEvNT_6ParamsE --------------------------
	.section	.nv.constant0._ZN7cutlass13device_kernelIN5flash19enable_sm80_to_sm89INS1_16FlashAttnFwdSm80INS1_25CollectiveMainloopFwdSm80ILi4ELi1ELb0EN4cute5tupleIJNS5_1CILi128EEENS7_ILi112EEENS7_ILi64EEEEEELi64ENS_10bfloat16_tEfNS_4arch4Sm80ELb1ELb0ELb0ELb0ELb0ELb0ELb1ELb1EEENS1_21CollectiveEpilogueFwdINS6_IJS8_SA_S9_EEENS6_IJNS7_ILi1EEESI_SI_EEESC_SE_Li128ELb0ELb1ELb1ELb0EEENS1_30DynamicPersistentTileSchedulerILi128ELi128ELb1ELb1ELb0EEEEEEEEEvNT_6ParamsE,"a",@progbits
	.sectionflags	@""
	.align	4
.nv.constant0._ZN7cutlass13device_kernelIN5flash19enable_sm80_to_sm89INS1_16FlashAttnFwdSm80INS1_25CollectiveMainloopFwdSm80ILi4ELi1ELb0EN4cute5tupleIJNS5_1CILi128EEENS7_ILi112EEENS7_ILi64EEEEEELi64ENS_10bfloat16_tEfNS_4arch4Sm80ELb1ELb0ELb0ELb0ELb0ELb0ELb1ELb1EEENS1_21CollectiveEpilogueFwdINS6_IJS8_SA_S9_EEENS6_IJNS7_ILi1EEESI_SI_EEESC_SE_Li128ELb0ELb1ELb1ELb0EEENS1_30DynamicPersistentTileSchedulerILi128ELi128ELb1ELb1ELb0EEEEEEEEEvNT_6ParamsE:
	.zero		1592


//--------------------- .nv.constant0._ZN7cutlass13device_kernelIN5flash19enable_sm80_to_sm89INS1_16FlashAttnFwdSm80INS1_25CollectiveMainloopFwdSm80ILi4ELi1ELb0EN4cute5tupleIJNS5_1CILi128EEENS7_ILi80EEENS7_ILi64EEEEEELi64ENS_10bfloat16_tEfNS_4arch4Sm80ELb1ELb0ELb0ELb1ELb0ELb0ELb1ELb1EEENS1_21CollectiveEpilogueFwdINS6_IJS8_SA_S9_EEENS6_IJNS7_ILi1EEESI_SI_EEESC_SE_Li128ELb1ELb1ELb1ELb0EEENS1_36VarlenDynamicPersistentTileSchedulerILi128ELi80ELi128ELi128ELb1ELb1ELb0ELb1ELb1ELb1EEEEEEEEEvNT_6ParamsE --------------------------
	.section	.nv.constant0._ZN7cutlass13device_kernelIN5flash19enable_sm80_to_sm89INS1_16FlashAttnFwdSm80INS1_25CollectiveMainloopFwdSm80ILi4ELi1ELb0EN4cute5tupleIJNS5_1CILi128EEENS7_ILi80EEENS7_ILi64EEEEEELi64ENS_10bfloat16_tEfNS_4arch4Sm80ELb1ELb0ELb0ELb1ELb0ELb0ELb1ELb1EEENS1_21CollectiveEpilogueFwdINS6_IJS8_SA_S9_EEENS6_IJNS7_ILi1EEESI_SI_EEESC_SE_Li128ELb1ELb1ELb1ELb0EEENS1_36VarlenDynamicPersistentTileSchedulerILi128ELi80ELi128ELi128ELb1ELb1ELb0ELb1ELb1ELb1EEEEEEEEEvNT_6ParamsE,"a",@progbits
	.sectionflags	@""
	.align	4
.nv.constant0._ZN7cutlass13device_kernelIN5flash19enable_sm80_to_sm89INS1_16FlashAttnFwdSm80INS1_25CollectiveMainloopFwdSm80ILi4ELi1ELb0EN4cute5tupleIJNS5_1CILi128EEENS7_ILi80EEENS7_ILi64EEEEEELi64ENS_10bfloat16_tEfNS_4arch4Sm80ELb1ELb0ELb0ELb1ELb0ELb0ELb1ELb1EEENS1_21CollectiveEpilogueFwdINS6_IJS8_SA_S9_EEENS6_IJNS7_ILi1EEESI_SI_EEESC_SE_Li128ELb1ELb1ELb1ELb0EEENS1_36VarlenDynamicPersistentTileSchedulerILi128ELi80ELi128ELi128ELb1ELb1ELb0ELb1ELb1ELb1EEEEEEEEEvNT_6ParamsE:
	.zero		1608


//--------------------- .nv.constant0._ZN7cutlass13device_kernelIN5flash19enable_sm80_to_sm89INS1_16FlashAttnFwdSm80INS1_25CollectiveMainloopFwdSm80ILi4ELi1ELb0EN4cute5tupleIJNS5_1CILi128EEENS7_ILi80EEENS7_ILi64EEEEEELi64ENS_10bfloat16_tEfNS_4arch4Sm80ELb1ELb0ELb0ELb1ELb0ELb1ELb1ELb1EEENS1_21CollectiveEpilogueFwdINS6_IJS8_SA_S9_EEENS6_IJNS7_ILi1EEESI_SI_EEESC_SE_Li128ELb1ELb1ELb1ELb0EEENS1_36VarlenDynamicPersistentTileSchedulerILi128ELi80ELi128ELi128ELb1ELb1ELb0ELb1ELb1ELb1EEEEEEEEEvNT_6ParamsE --------------------------
	.section	.nv.constant0._ZN7cutlass13device_kernelIN5flash19enable_sm80_to_sm89INS1_16FlashAttnFwdSm80INS1_25CollectiveMainloopFwdSm80ILi4ELi1ELb0EN4cute5tupleIJNS5_1CILi128EEENS7_ILi80EEENS7_ILi64EEEEEELi64ENS_10bfloat16_tEfNS_4arch4Sm80ELb1ELb0ELb0ELb1ELb0ELb1ELb1ELb1EEENS1_21CollectiveEpilogueFwdINS6_IJS8_SA_S9_EEENS6_IJNS7_ILi1EEESI_SI_EEESC_SE_Li128ELb1ELb1ELb1ELb0EEENS1_36VarlenDynamicPersistentTileSchedulerILi128ELi80ELi128ELi128ELb1ELb1ELb0ELb1ELb1ELb1EEEEEEEEEvNT_6ParamsE,"a",@progbits
	.sectionflags	@""
	.align	4
.nv.constant0._ZN7cutlass13device_kernelIN5flash19enable_sm80_to_sm89INS1_16FlashAttnFwdSm80INS1_25CollectiveMainloopFwdSm80ILi4ELi1ELb0EN4cute5tupleIJNS5_1CILi128EEENS7_ILi80EEENS7_ILi64EEEEEELi64ENS_10bfloat16_tEfNS_4arch4Sm80ELb1ELb0ELb0ELb1ELb0ELb1ELb1ELb1EEENS1_21CollectiveEpilogueFwdINS6_IJS8_SA_S9_EEENS6_IJNS7_ILi1EEESI_SI_EEESC_SE_Li128ELb1ELb1ELb1ELb0EEENS1_36VarlenDynamicPersistentTileSchedulerILi128ELi80ELi128ELi128ELb1ELb1ELb0ELb1ELb1ELb1EEEEEEEEEvNT_6ParamsE:
	.zero		1608


//--------------------- SYMBOLS --------------------------

	.type		.nv.reservedSmem.offset0,@object
	.size		.nv.reservedSmem.offset0,0x4
